	.target	sm_100a

	.elftype	@"ET_EXEC"


//--------------------- .note.nv.tkinfo           --------------------------
	.section	.note.nv.tkinfo,"",@"SHT_NOTE"
	.sectionflags	@"SHF_NOTE_NV_TKINFO"
	.tkinfo
        /*0018*/ 	.word	0x00000002
        /*0030*/ 	.string	""
        /*0030*/ 	.string	"ptxas"
        /*0030*/ 	.string	"Cuda compilation tools, release 13.0, V13.0.88"
        /*0030*/ 	.string	"Build cuda_13.0.r13.0/compiler.36424714_0"
        /*0030*/ 	.string	"-arch sm_100a -m 64 "



//--------------------- .note.nv.cuinfo           --------------------------
	.section	.note.nv.cuinfo,"",@"SHT_NOTE"
	.sectionflags	@"SHF_NOTE_NV_CUINFO"
        /*0018*/ 	.short	0x0002
        /*001a*/ 	.short	0x0064
        /*001c*/ 	.short	0x0082
	.zero		2


//--------------------- .nv.info                  --------------------------
	.section	.nv.info,"",@"SHT_CUDA_INFO"
	.align	4


	//----- nvinfo : EIATTR_REGCOUNT
	.align		4
        /*0000*/ 	.byte	0x04, 0x2f
        /*0002*/ 	.short	(.L_19 - .L_18)
	.align		4
.L_18:
        /*0004*/ 	.word	index@(_ZN7cutlass13device_kernelINS_4gemm6kernel13GemmUniversalIN4cute5tupleIJiiiiEEENS1_10collective13CollectiveMmaINS1_35MainloopSm100TmaUmmaWarpSpecializedILi8ELi2ELi4ENS5_IJNS4_1CILi1EEENSA_ILi2EEESB_EEEEENS5_IJNSA_ILi64EEENSA_ILi128EEENSA_ILi32EEEEEENS_10tfloat32_tENS5_IJlSB_lEEESJ_SK_NS4_8TiledMMAINS4_8MMA_AtomIJNS4_17SM100_MMA_TF32_SSISJ_SJ_fLi64ELi128ELNS4_4UMMA5MajorE0ELSP_0ELNSO_7ScaleInE0ELSQ_0EEEEEENS4_6LayoutINS5_IJSB_SB_SB_EEENS5_IJNSA_ILi0EEESV_SV_EEEEENS5_IJNS4_10UnderscoreESY_SY_EEEEENS4_23SM90_TMA_LOAD_MULTICASTENS4_14ComposedLayoutINS4_7SwizzleILi3ELi4ELi3EEENS4_18smem_ptr_flag_bitsILi32EEENST_INS5_IJNSA_ILi8EEESH_EEENS5_IJSH_SB_EEEEEEEvNS4_8identityENS4_13SM90_TMA_LOADES1B_vS1C_EENS_8epilogue10collective18CollectiveEpilogueINS1F_23Sm100TmaWarpSpecializedILi4ELi2ELi16ELb1ELb0EEEJSI_NS5_IJNST_ISF_SB_EENST_ISH_SB_EEEEESJ_SK_SJ_SK_NS1F_6fusion15FusionCallbacksIS1J_NS1N_17LinearCombinationISJ_fSJ_fLNS_15FloatRoundStyleE2EEESI_S1M_JEEENS4_5SM1004TMEM4LOAD26SM100_TMEM_LOAD_16dp128b8xES1D_S1B_NS4_17SM75_U32x4_LDSM_NENS4_14SM90_TMA_STOREES1B_NS4_17SM90_U32x4_STSM_NENS4_39AutoVectorizingCopyWithAssumedAlignmentILi128EEEEEEvvEEEEvNT_6ParamsE)
        /*0008*/ 	.word	0x0000005f


	//----- nvinfo : EIATTR_FRAME_SIZE
	.align		4
.L_19:
        /*000c*/ 	.byte	0x04, 0x11
        /*000e*/ 	.short	(.L_21 - .L_20)
	.align		4
.L_20:
        /*0010*/ 	.word	index@($__internal_2_$__cuda_sm10x_tcgen05_guardrail_trap_unallocated_columns_being_dealloced)
        /*0014*/ 	.word	0x00000000


	//----- nvinfo : EIATTR_FRAME_SIZE
	.align		4
.L_21:
        /*0018*/ 	.byte	0x04, 0x11
        /*001a*/ 	.short	(.L_23 - .L_22)
	.align		4
.L_22:
        /*001c*/ 	.word	index@($__internal_1_$__cuda_sm10x_tcgen05_guardrail_trap_phase_invalid_during_alloc)
        /*0020*/ 	.word	0x00000000


	//----- nvinfo : EIATTR_FRAME_SIZE
	.align		4
.L_23:
        /*0024*/ 	.byte	0x04, 0x11
        /*0026*/ 	.short	(.L_25 - .L_24)
	.align		4
.L_24:
        /*0028*/ 	.word	index@($__internal_0_$__cuda_sm10x_tcgen05_guardrail_trap_col_being_dealloced_not_returned_by_alloc)
        /*002c*/ 	.word	0x00000000


	//----- nvinfo : EIATTR_FRAME_SIZE
	.align		4
.L_25:
        /*0030*/ 	.byte	0x04, 0x11
        /*0032*/ 	.short	(.L_27 - .L_26)
	.align		4
.L_26:
        /*0034*/ 	.word	index@(_ZN7cutlass13device_kernelINS_4gemm6kernel13GemmUniversalIN4cute5tupleIJiiiiEEENS1_10collective13CollectiveMmaINS1_35MainloopSm100TmaUmmaWarpSpecializedILi8ELi2ELi4ENS5_IJNS4_1CILi1EEENSA_ILi2EEESB_EEEEENS5_IJNSA_ILi64EEENSA_ILi128EEENSA_ILi32EEEEEENS_10tfloat32_tENS5_IJlSB_lEEESJ_SK_NS4_8TiledMMAINS4_8MMA_AtomIJNS4_17SM100_MMA_TF32_SSISJ_SJ_fLi64ELi128ELNS4_4UMMA5MajorE0ELSP_0ELNSO_7ScaleInE0ELSQ_0EEEEEENS4_6LayoutINS5_IJSB_SB_SB_EEENS5_IJNSA_ILi0EEESV_SV_EEEEENS5_IJNS4_10UnderscoreESY_SY_EEEEENS4_23SM90_TMA_LOAD_MULTICASTENS4_14ComposedLayoutINS4_7SwizzleILi3ELi4ELi3EEENS4_18smem_ptr_flag_bitsILi32EEENST_INS5_IJNSA_ILi8EEESH_EEENS5_IJSH_SB_EEEEEEEvNS4_8identityENS4_13SM90_TMA_LOADES1B_vS1C_EENS_8epilogue10collective18CollectiveEpilogueINS1F_23Sm100TmaWarpSpecializedILi4ELi2ELi16ELb1ELb0EEEJSI_NS5_IJNST_ISF_SB_EENST_ISH_SB_EEEEESJ_SK_SJ_SK_NS1F_6fusion15FusionCallbacksIS1J_NS1N_17LinearCombinationISJ_fSJ_fLNS_15FloatRoundStyleE2EEESI_S1M_JEEENS4_5SM1004TMEM4LOAD26SM100_TMEM_LOAD_16dp128b8xES1D_S1B_NS4_17SM75_U32x4_LDSM_NENS4_14SM90_TMA_STOREES1B_NS4_17SM90_U32x4_STSM_NENS4_39AutoVectorizingCopyWithAssumedAlignmentILi128EEEEEEvvEEEEvNT_6ParamsE)
        /*0038*/ 	.word	0x00000000


	//----- nvinfo : EIATTR_MIN_STACK_SIZE
	.align		4
.L_27:
        /*003c*/ 	.byte	0x04, 0x12
        /*003e*/ 	.short	(.L_29 - .L_28)
	.align		4
.L_28:
        /*0040*/ 	.word	index@(_ZN7cutlass13device_kernelINS_4gemm6kernel13GemmUniversalIN4cute5tupleIJiiiiEEENS1_10collective13CollectiveMmaINS1_35MainloopSm100TmaUmmaWarpSpecializedILi8ELi2ELi4ENS5_IJNS4_1CILi1EEENSA_ILi2EEESB_EEEEENS5_IJNSA_ILi64EEENSA_ILi128EEENSA_ILi32EEEEEENS_10tfloat32_tENS5_IJlSB_lEEESJ_SK_NS4_8TiledMMAINS4_8MMA_AtomIJNS4_17SM100_MMA_TF32_SSISJ_SJ_fLi64ELi128ELNS4_4UMMA5MajorE0ELSP_0ELNSO_7ScaleInE0ELSQ_0EEEEEENS4_6LayoutINS5_IJSB_SB_SB_EEENS5_IJNSA_ILi0EEESV_SV_EEEEENS5_IJNS4_10UnderscoreESY_SY_EEEEENS4_23SM90_TMA_LOAD_MULTICASTENS4_14ComposedLayoutINS4_7SwizzleILi3ELi4ELi3EEENS4_18smem_ptr_flag_bitsILi32EEENST_INS5_IJNSA_ILi8EEESH_EEENS5_IJSH_SB_EEEEEEEvNS4_8identityENS4_13SM90_TMA_LOADES1B_vS1C_EENS_8epilogue10collective18CollectiveEpilogueINS1F_23Sm100TmaWarpSpecializedILi4ELi2ELi16ELb1ELb0EEEJSI_NS5_IJNST_ISF_SB_EENST_ISH_SB_EEEEESJ_SK_SJ_SK_NS1F_6fusion15FusionCallbacksIS1J_NS1N_17LinearCombinationISJ_fSJ_fLNS_15FloatRoundStyleE2EEESI_S1M_JEEENS4_5SM1004TMEM4LOAD26SM100_TMEM_LOAD_16dp128b8xES1D_S1B_NS4_17SM75_U32x4_LDSM_NENS4_14SM90_TMA_STOREES1B_NS4_17SM90_U32x4_STSM_NENS4_39AutoVectorizingCopyWithAssumedAlignmentILi128EEEEEEvvEEEEvNT_6ParamsE)
        /*0044*/ 	.word	0x00000000
.L_29:


//--------------------- .nv.compat                --------------------------
	.section	.nv.compat,"",@"SHT_CUDA_COMPAT_INFO"
	.align	4
        /*0000*/ 	.byte	0x02, 0x09, 0x01, 0x00, 0x02, 0x02, 0x02, 0x00, 0x02, 0x05, 0x05, 0x00, 0x03, 0x07, 0x01, 0x01
        /*0010*/ 	.byte	0x02, 0x03, 0x01, 0x00, 0x02, 0x06, 0x01, 0x00, 0x04, 0x0b, 0x08, 0x00, 0x09, 0x00, 0x00, 0x00
        /*0020*/ 	.byte	0x00, 0x00, 0x00, 0x00


//--------------------- .nv.info._ZN7cutlass13device_kernelINS_4gemm6kernel13GemmUniversalIN4cute5tupleIJiiiiEEENS1_10collective13CollectiveMmaINS1_35MainloopSm100TmaUmmaWarpSpecializedILi8ELi2ELi4ENS5_IJNS4_1CILi1EEENSA_ILi2EEESB_EEEEENS5_IJNSA_ILi64EEENSA_ILi128EEENSA_ILi32EEEEEENS_10tfloat32_tENS5_IJlSB_lEEESJ_SK_NS4_8TiledMMAINS4_8MMA_AtomIJNS4_17SM100_MMA_TF32_SSISJ_SJ_fLi64ELi128ELNS4_4UMMA5MajorE0ELSP_0ELNSO_7ScaleInE0ELSQ_0EEEEEENS4_6LayoutINS5_IJSB_SB_SB_EEENS5_IJNSA_ILi0EEESV_SV_EEEEENS5_IJNS4_10UnderscoreESY_SY_EEEEENS4_23SM90_TMA_LOAD_MULTICASTENS4_14ComposedLayoutINS4_7SwizzleILi3ELi4ELi3EEENS4_18smem_ptr_flag_bitsILi32EEENST_INS5_IJNSA_ILi8EEESH_EEENS5_IJSH_SB_EEEEEEEvNS4_8identityENS4_13SM90_TMA_LOADES1B_vS1C_EENS_8epilogue10collective18CollectiveEpilogueINS1F_23Sm100TmaWarpSpecializedILi4ELi2ELi16ELb1ELb0EEEJSI_NS5_IJNST_ISF_SB_EENST_ISH_SB_EEEEESJ_SK_SJ_SK_NS1F_6fusion15FusionCallbacksIS1J_NS1N_17LinearCombinationISJ_fSJ_fLNS_15FloatRoundStyleE2EEESI_S1M_JEEENS4_5SM1004TMEM4LOAD26SM100_TMEM_LOAD_16dp128b8xES1D_S1B_NS4_17SM75_U32x4_LDSM_NENS4_14SM90_TMA_STOREES1B_NS4_17SM90_U32x4_STSM_NENS4_39AutoVectorizingCopyWithAssumedAlignmentILi128EEEEEEvvEEEEvNT_6ParamsE --------------------------
	.section	.nv.info._ZN7cutlass13device_kernelINS_4gemm6kernel13GemmUniversalIN4cute5tupleIJiiiiEEENS1_10collective13CollectiveMmaINS1_35MainloopSm100TmaUmmaWarpSpecializedILi8ELi2ELi4ENS5_IJNS4_1CILi1EEENSA_ILi2EEESB_EEEEENS5_IJNSA_ILi64EEENSA_ILi128EEENSA_ILi32EEEEEENS_10tfloat32_tENS5_IJlSB_lEEESJ_SK_NS4_8TiledMMAINS4_8MMA_AtomIJNS4_17SM100_MMA_TF32_SSISJ_SJ_fLi64ELi128ELNS4_4UMMA5MajorE0ELSP_0ELNSO_7ScaleInE0ELSQ_0EEEEEENS4_6LayoutINS5_IJSB_SB_SB_EEENS5_IJNSA_ILi0EEESV_SV_EEEEENS5_IJNS4_10UnderscoreESY_SY_EEEEENS4_23SM90_TMA_LOAD_MULTICASTENS4_14ComposedLayoutINS4_7SwizzleILi3ELi4ELi3EEENS4_18smem_ptr_flag_bitsILi32EEENST_INS5_IJNSA_ILi8EEESH_EEENS5_IJSH_SB_EEEEEEEvNS4_8identityENS4_13SM90_TMA_LOADES1B_vS1C_EENS_8epilogue10collective18CollectiveEpilogueINS1F_23Sm100TmaWarpSpecializedILi4ELi2ELi16ELb1ELb0EEEJSI_NS5_IJNST_ISF_SB_EENST_ISH_SB_EEEEESJ_SK_SJ_SK_NS1F_6fusion15FusionCallbacksIS1J_NS1N_17LinearCombinationISJ_fSJ_fLNS_15FloatRoundStyleE2EEESI_S1M_JEEENS4_5SM1004TMEM4LOAD26SM100_TMEM_LOAD_16dp128b8xES1D_S1B_NS4_17SM75_U32x4_LDSM_NENS4_14SM90_TMA_STOREES1B_NS4_17SM90_U32x4_STSM_NENS4_39AutoVectorizingCopyWithAssumedAlignmentILi128EEEEEEvvEEEEvNT_6ParamsE,"",@"SHT_CUDA_INFO"
	.sectionflags	@""
	.align	4


	//----- nvinfo : EIATTR_CUDA_API_VERSION
	.align		4
        /*0000*/ 	.byte	0x04, 0x37
        /*0002*/ 	.short	(.L_31 - .L_30)
.L_30:
        /*0004*/ 	.word	0x00000082


	//----- nvinfo : EIATTR_KPARAM_INFO
	.align		4
.L_31:
        /*0008*/ 	.byte	0x04, 0x17
        /*000a*/ 	.short	(.L_33 - .L_32)
.L_32:
        /*000c*/ 	.word	0x00000000
        /*0010*/ 	.short	0x0000
        /*0012*/ 	.short	0x0000
        /*0014*/ 	.byte	0x00, 0xf0, 0x01, 0x20


	//----- nvinfo : EIATTR_AT_ENTRY_FRAGMENTS
	.align		4
.L_33:
        /*0018*/ 	.byte	0x04, 0x4f
        /*001a*/ 	.short	(.L_35 - .L_34)


	//   ....[0]....
.L_34:
        /*001c*/ 	.word	0x00000006


	//----- nvinfo : EIATTR_RESERVED_SMEM_USED
	.align		4
.L_35:
        /*0020*/ 	.byte	0x01, 0x41
	.zero		2


	//----- nvinfo : EIATTR_SPARSE_MMA_MASK
	.align		4
        /*0024*/ 	.byte	0x03, 0x50
        /*0026*/ 	.short	0x0000


	//----- nvinfo : EIATTR_TCGEN05_1CTA_USED
	.align		4
        /*0028*/ 	.byte	0x01, 0x51
	.zero		2


	//----- nvinfo : EIATTR_MAXREG_COUNT
	.align		4
        /*002c*/ 	.byte	0x03, 0x1b
        /*002e*/ 	.short	0x00ff


	//----- nvinfo : EIATTR_NUM_BARRIERS
	.align		4
        /*0030*/ 	.byte	0x02, 0x4c
        /*0032*/ 	.byte	0x07
	.zero		1


	//----- nvinfo : EIATTR_EXTERNS
	.align		4
        /*0034*/ 	.byte	0x04, 0x0f
        /*0036*/ 	.short	(.L_37 - .L_36)


	//   ....[0]....
	.align		4
.L_36:
        /*0038*/ 	.word	index@(__assertfail)


	//----- nvinfo : EIATTR_MERCURY_ISA_VERSION
	.align		4
.L_37:
        /*003c*/ 	.byte	0x03, 0x5f
        /*003e*/ 	.short	0x0101


	//----- nvinfo : EIATTR_INT_WARP_WIDE_INSTR_OFFSETS
	.align		4
        /*0040*/ 	.byte	0x04, 0x31
        /*0042*/ 	.short	(.L_39 - .L_38)


	//   ....[0]....
.L_38:
        /*0044*/ 	.word	0x00004030


	//   ....[1]....
        /*0048*/ 	.word	0x00004050


	//   ....[2]....
        /*004c*/ 	.word	0x00004080


	//   ....[3]....
        /*0050*/ 	.word	0x00004c00


	//   ....[4]....
        /*0054*/ 	.word	0x00004c70


	//   ....[5]....
        /*0058*/ 	.word	0x00004d40


	//   ....[6]....
        /*005c*/ 	.word	0x00004dc0


	//   ....[7]....
        /*0060*/ 	.word	0x00004eb0


	//   ....[8]....
        /*0064*/ 	.word	0x00004f30


	//   ....[9]....
        /*0068*/ 	.word	0x00005010


	//   ....[10]....
        /*006c*/ 	.word	0x000050c0


	//----- nvinfo : EIATTR_COOP_GROUP_MASK_REGIDS
	.align		4
.L_39:
        /*0070*/ 	.byte	0x04, 0x29
        /*0072*/ 	.short	(.L_41 - .L_40)


	//   ....[0]....
.L_40:
        /*0074*/ 	.word	0xffffffff


	//   ....[1]....
        /*0078*/ 	.word	0xffffffff


	//   ....[2]....
        /*007c*/ 	.word	0xffffffff


	//   ....[3]....
        /*0080*/ 	.word	0xffffffff


	//   ....[4]....
        /*0084*/ 	.word	0xffffffff


	//   ....[5]....
        /*0088*/ 	.word	0xffffffff


	//   ....[6]....
        /*008c*/ 	.word	0xffffffff


	//   ....[7]....
        /*0090*/ 	.word	0xffffffff


	//   ....[8]....
        /*0094*/ 	.word	0xffffffff


	//   ....[9]....
        /*0098*/ 	.word	0xffffffff


	//   ....[10]....
        /*009c*/ 	.word	0xffffffff


	//   ....[11]....
        /*00a0*/ 	.word	0xffffffff


	//   ....[12]....
        /*00a4*/ 	.word	0xffffffff


	//   ....[13]....
        /*00a8*/ 	.word	0xffffffff


	//----- nvinfo : EIATTR_COOP_GROUP_INSTR_OFFSETS
	.align		4
.L_41:
        /*00ac*/ 	.byte	0x04, 0x28
        /*00ae*/ 	.short	(.L_43 - .L_42)


	//   ....[0]....
.L_42:
        /*00b0*/ 	.word	0x00000080


	//   ....[1]....
        /*00b4*/ 	.word	0x000004f0


	//   ....[2]....
        /*00b8*/ 	.word	0x00000750


	//   ....[3]....
        /*00bc*/ 	.word	0x000008f0


	//   ....[4]....
        /*00c0*/ 	.word	0x000009f0


	//   ....[5]....
        /*00c4*/ 	.word	0x00000b60


	//   ....[6]....
        /*00c8*/ 	.word	0x00000d00


	//   ....[7]....
        /*00cc*/ 	.word	0x00000eb0


	//   ....[8]....
        /*00d0*/ 	.word	0x000020f0


	//   ....[9]....
        /*00d4*/ 	.word	0x00003220


	//   ....[10]....
        /*00d8*/ 	.word	0x00003430


	//   ....[11]....
        /*00dc*/ 	.word	0x00003460


	//   ....[12]....
        /*00e0*/ 	.word	0x00003f10


	//   ....[13]....
        /*00e4*/ 	.word	0x00004140


	//----- nvinfo : EIATTR_VRC_CTA_INIT_COUNT
	.align		4
.L_43:
        /*00e8*/ 	.byte	0x02, 0x4a
        /*00ea*/ 	.byte	0x80
	.zero		1


	//----- nvinfo : EIATTR_SYSCALL_OFFSETS
	.align		4
        /*00ec*/ 	.byte	0x04, 0x46
        /*00ee*/ 	.short	(.L_45 - .L_44)


	//   ....[0]....
.L_44:
        /*00f0*/ 	.word	0x00005d60


	//   ....[1]....
        /*00f4*/ 	.word	0x00005e50


	//   ....[2]....
        /*00f8*/ 	.word	0x000066c0


	//   ....[3]....
        /*00fc*/ 	.word	0x00007080


	//   ....[4]....
        /*0100*/ 	.word	0x000079f0


	//   ....[5]....
        /*0104*/ 	.word	0x00008350


	//----- nvinfo : EIATTR_MBARRIER_INSTR_OFFSETS
	.align		4
.L_45:
        /*0108*/ 	.byte	0x04, 0x39
        /*010a*/ 	.short	(.L_47 - .L_46)


	//   ....[0]....
.L_46:
        /*010c*/ 	.word	0x00000630
        /*0110*/ 	.word	0x000000ff
        /*0114*/ 	.word	0x00000000
        /*0118*/ 	.short	0x0100
        /*011a*/ 	.byte	0x04
	.zero		1


	//   ....[1]....
        /*011c*/ 	.word	0x00000640
        /*0120*/ 	.word	0x000000ff
        /*0124*/ 	.word	0x00000040
        /*0128*/ 	.short	0x0100
        /*012a*/ 	.byte	0x04
	.zero		1


	//   ....[2]....
        /*012c*/ 	.word	0x00000650
        /*0130*/ 	.word	0x000000ff
        /*0134*/ 	.word	0x00000008
        /*0138*/ 	.short	0x0100
        /*013a*/ 	.byte	0x04
	.zero		1


	//   ....[3]....
        /*013c*/ 	.word	0x00000660
        /*0140*/ 	.word	0x000000ff
        /*0144*/ 	.word	0x00000048
        /*0148*/ 	.short	0x0100
        /*014a*/ 	.byte	0x04
	.zero		1


	//   ....[4]....
        /*014c*/ 	.word	0x00000670
        /*0150*/ 	.word	0x000000ff
        /*0154*/ 	.word	0x00000010
        /*0158*/ 	.short	0x0100
        /*015a*/ 	.byte	0x04
	.zero		1


	//   ....[5]....
        /*015c*/ 	.word	0x00000680
        /*0160*/ 	.word	0x000000ff
        /*0164*/ 	.word	0x00000050
        /*0168*/ 	.short	0x0100
        /*016a*/ 	.byte	0x04
	.zero		1


	//   ....[6]....
        /*016c*/ 	.word	0x00000690
        /*0170*/ 	.word	0x000000ff
        /*0174*/ 	.word	0x00000018
        /*0178*/ 	.short	0x0100
        /*017a*/ 	.byte	0x04
	.zero		1


	//   ....[7]....
        /*017c*/ 	.word	0x000006a0
        /*0180*/ 	.word	0x000000ff
        /*0184*/ 	.word	0x00000058
        /*0188*/ 	.short	0x0100
        /*018a*/ 	.byte	0x04
	.zero		1


	//   ....[8]....
        /*018c*/ 	.word	0x000006b0
        /*0190*/ 	.word	0x000000ff
        /*0194*/ 	.word	0x00000020
        /*0198*/ 	.short	0x0100
        /*019a*/ 	.byte	0x04
	.zero		1


	//   ....[9]....
        /*019c*/ 	.word	0x000006c0
        /*01a0*/ 	.word	0x000000ff
        /*01a4*/ 	.word	0x00000060
        /*01a8*/ 	.short	0x0100
        /*01aa*/ 	.byte	0x04
	.zero		1


	//   ....[10]....
        /*01ac*/ 	.word	0x000006d0
        /*01b0*/ 	.word	0x000000ff
        /*01b4*/ 	.word	0x00000028
        /*01b8*/ 	.short	0x0100
        /*01ba*/ 	.byte	0x04
	.zero		1


	//   ....[11]....
        /*01bc*/ 	.word	0x000006e0
        /*01c0*/ 	.word	0x000000ff
        /*01c4*/ 	.word	0x00000068
        /*01c8*/ 	.short	0x0100
        /*01ca*/ 	.byte	0x04
	.zero		1


	//   ....[12]....
        /*01cc*/ 	.word	0x000006f0
        /*01d0*/ 	.word	0x000000ff
        /*01d4*/ 	.word	0x00000030
        /*01d8*/ 	.short	0x0100
        /*01da*/ 	.byte	0x04
	.zero		1


	//   ....[13]....
        /*01dc*/ 	.word	0x00000700
        /*01e0*/ 	.word	0x000000ff
        /*01e4*/ 	.word	0x00000070
        /*01e8*/ 	.short	0x0100
        /*01ea*/ 	.byte	0x04
	.zero		1


	//   ....[14]....
        /*01ec*/ 	.word	0x00000710
        /*01f0*/ 	.word	0x000000ff
        /*01f4*/ 	.word	0x00000038
        /*01f8*/ 	.short	0x0100
        /*01fa*/ 	.byte	0x04
	.zero		1


	//   ....[15]....
        /*01fc*/ 	.word	0x00000720
        /*0200*/ 	.word	0x000000ff
        /*0204*/ 	.word	0x00000078
        /*0208*/ 	.short	0x0100
        /*020a*/ 	.byte	0x04
	.zero		1


	//   ....[16]....
        /*020c*/ 	.word	0x00000860
        /*0210*/ 	.word	0x000000ff
        /*0214*/ 	.word	0x00000080
        /*0218*/ 	.short	0x0100
        /*021a*/ 	.byte	0x04
	.zero		1


	//   ....[17]....
        /*021c*/ 	.word	0x00000870
        /*0220*/ 	.word	0x000000ff
        /*0224*/ 	.word	0x000000a0
        /*0228*/ 	.short	0x0100
        /*022a*/ 	.byte	0x04
	.zero		1


	//   ....[18]....
        /*022c*/ 	.word	0x00000880
        /*0230*/ 	.word	0x000000ff
        /*0234*/ 	.word	0x00000088
        /*0238*/ 	.short	0x0100
        /*023a*/ 	.byte	0x04
	.zero		1


	//   ....[19]....
        /*023c*/ 	.word	0x00000890
        /*0240*/ 	.word	0x000000ff
        /*0244*/ 	.word	0x000000a8
        /*0248*/ 	.short	0x0100
        /*024a*/ 	.byte	0x04
	.zero		1


	//   ....[20]....
        /*024c*/ 	.word	0x000008a0
        /*0250*/ 	.word	0x000000ff
        /*0254*/ 	.word	0x00000090
        /*0258*/ 	.short	0x0100
        /*025a*/ 	.byte	0x04
	.zero		1


	//   ....[21]....
        /*025c*/ 	.word	0x000008b0
        /*0260*/ 	.word	0x000000ff
        /*0264*/ 	.word	0x000000b0
        /*0268*/ 	.short	0x0100
        /*026a*/ 	.byte	0x04
	.zero		1


	//   ....[22]....
        /*026c*/ 	.word	0x000008c0
        /*0270*/ 	.word	0x000000ff
        /*0274*/ 	.word	0x00000098
        /*0278*/ 	.short	0x0100
        /*027a*/ 	.byte	0x04
	.zero		1


	//   ....[23]....
        /*027c*/ 	.word	0x000008d0
        /*0280*/ 	.word	0x000000ff
        /*0284*/ 	.word	0x000000b8
        /*0288*/ 	.short	0x0100
        /*028a*/ 	.byte	0x04
	.zero		1


	//   ....[24]....
        /*028c*/ 	.word	0x000009c0
        /*0290*/ 	.word	0x000000ff
        /*0294*/ 	.word	0x000000c0
        /*0298*/ 	.short	0x0100
        /*029a*/ 	.byte	0x06
	.zero		1


	//   ....[25]....
        /*029c*/ 	.word	0x000009d0
        /*02a0*/ 	.word	0x000000ff
        /*02a4*/ 	.word	0x000000c8
        /*02a8*/ 	.short	0x0100
        /*02aa*/ 	.byte	0x06
	.zero		1


	//   ....[26]....
        /*02ac*/ 	.word	0x00000b10
        /*02b0*/ 	.word	0x000000ff
        /*02b4*/ 	.word	0x000000d0
        /*02b8*/ 	.short	0x0100
        /*02ba*/ 	.byte	0x06
	.zero		1


	//   ....[27]....
        /*02bc*/ 	.word	0x00000b20
        /*02c0*/ 	.word	0x000000ff
        /*02c4*/ 	.word	0x000000e0
        /*02c8*/ 	.short	0x0100
        /*02ca*/ 	.byte	0x06
	.zero		1


	//   ....[28]....
        /*02cc*/ 	.word	0x00000b30
        /*02d0*/ 	.word	0x000000ff
        /*02d4*/ 	.word	0x000000d8
        /*02d8*/ 	.short	0x0100
        /*02da*/ 	.byte	0x06
	.zero		1


	//   ....[29]....
        /*02dc*/ 	.word	0x00000b40
        /*02e0*/ 	.word	0x000000ff
        /*02e4*/ 	.word	0x000000e8
        /*02e8*/ 	.short	0x0100
        /*02ea*/ 	.byte	0x06
	.zero		1


	//   ....[30]....
        /*02ec*/ 	.word	0x00000c70
        /*02f0*/ 	.word	0x000000ff
        /*02f4*/ 	.word	0x000000f0
        /*02f8*/ 	.short	0x0100
        /*02fa*/ 	.byte	0x04
	.zero		1


	//   ....[31]....
        /*02fc*/ 	.word	0x00000c80
        /*0300*/ 	.word	0x000000ff
        /*0304*/ 	.word	0x00000110
        /*0308*/ 	.short	0x0100
        /*030a*/ 	.byte	0x04
	.zero		1


	//   ....[32]....
        /*030c*/ 	.word	0x00000c90
        /*0310*/ 	.word	0x000000ff
        /*0314*/ 	.word	0x000000f8
        /*0318*/ 	.short	0x0100
        /*031a*/ 	.byte	0x04
	.zero		1


	//   ....[33]....
        /*031c*/ 	.word	0x00000ca0
        /*0320*/ 	.word	0x000000ff
        /*0324*/ 	.word	0x00000118
        /*0328*/ 	.short	0x0100
        /*032a*/ 	.byte	0x04
	.zero		1


	//   ....[34]....
        /*032c*/ 	.word	0x00000cb0
        /*0330*/ 	.word	0x000000ff
        /*0334*/ 	.word	0x00000100
        /*0338*/ 	.short	0x0100
        /*033a*/ 	.byte	0x04
	.zero		1


	//   ....[35]....
        /*033c*/ 	.word	0x00000cc0
        /*0340*/ 	.word	0x000000ff
        /*0344*/ 	.word	0x00000120
        /*0348*/ 	.short	0x0100
        /*034a*/ 	.byte	0x04
	.zero		1


	//   ....[36]....
        /*034c*/ 	.word	0x00000cd0
        /*0350*/ 	.word	0x000000ff
        /*0354*/ 	.word	0x00000108
        /*0358*/ 	.short	0x0100
        /*035a*/ 	.byte	0x04
	.zero		1


	//   ....[37]....
        /*035c*/ 	.word	0x00000ce0
        /*0360*/ 	.word	0x000000ff
        /*0364*/ 	.word	0x00000128
        /*0368*/ 	.short	0x0100
        /*036a*/ 	.byte	0x04
	.zero		1


	//   ....[38]....
        /*036c*/ 	.word	0x00000dd0
        /*0370*/ 	.word	0x000000ff
        /*0374*/ 	.word	0x00000130
        /*0378*/ 	.short	0x0100
        /*037a*/ 	.byte	0x04
	.zero		1


	//   ....[39]....
        /*037c*/ 	.word	0x00000de0
        /*0380*/ 	.word	0x000000ff
        /*0384*/ 	.word	0x00000140
        /*0388*/ 	.short	0x0100
        /*038a*/ 	.byte	0x04
	.zero		1


	//   ....[40]....
        /*038c*/ 	.word	0x00000df0
        /*0390*/ 	.word	0x000000ff
        /*0394*/ 	.word	0x00000138
        /*0398*/ 	.short	0x0100
        /*039a*/ 	.byte	0x04
	.zero		1


	//   ....[41]....
        /*039c*/ 	.word	0x00000e00
        /*03a0*/ 	.word	0x000000ff
        /*03a4*/ 	.word	0x00000148
        /*03a8*/ 	.short	0x0100
        /*03aa*/ 	.byte	0x04
	.zero		1


	//   ....[42]....
        /*03ac*/ 	.word	0x00001990
        /*03b0*/ 	.word	0x00000000
        /*03b4*/ 	.word	0x00000140
        /*03b8*/ 	.short	0x010a
        /*03ba*/ 	.byte	0xff
	.zero		1


	//   ....[43]....
        /*03bc*/ 	.word	0x000019b0
        /*03c0*/ 	.word	0x00000000
        /*03c4*/ 	.word	0x00000130
        /*03c8*/ 	.short	0x0101
        /*03ca*/ 	.byte	0xff
	.zero		1


	//   ....[44]....
        /*03cc*/ 	.word	0x00001a70
        /*03d0*/ 	.word	0x000000ff
        /*03d4*/ 	.word	0x00000040
        /*03d8*/ 	.short	0x010a
        /*03da*/ 	.byte	0x04
	.zero		1


	//   ....[45]....
        /*03dc*/ 	.word	0x00001af0
        /*03e0*/ 	.word	0x000000ff
        /*03e4*/ 	.word	0x00000040
        /*03e8*/ 	.short	0x010a
        /*03ea*/ 	.byte	0x21
	.zero		1


	//   ....[46]....
        /*03ec*/ 	.word	0x00001c80
        /*03f0*/ 	.word	0x000000ff
        /*03f4*/ 	.word	0x00000040
        /*03f8*/ 	.short	0x010a
        /*03fa*/ 	.byte	0x08
	.zero		1


	//   ....[47]....
        /*03fc*/ 	.word	0x00001db0
        /*0400*/ 	.word	0x000000ff
        /*0404*/ 	.word	0x000000c8
        /*0408*/ 	.short	0x0101
        /*040a*/ 	.byte	0x07
	.zero		1


	//   ....[48]....
        /*040c*/ 	.word	0x00001dd0
        /*0410*/ 	.word	0x000000ff
        /*0414*/ 	.word	0x00000040
        /*0418*/ 	.short	0x010a
        /*041a*/ 	.byte	0x04
	.zero		1


	//   ....[49]....
        /*041c*/ 	.word	0x00001e50
        /*0420*/ 	.word	0x000000ff
        /*0424*/ 	.word	0x00000040
        /*0428*/ 	.short	0x010a
        /*042a*/ 	.byte	0x11
	.zero		1


	//   ....[50]....
        /*042c*/ 	.word	0x00001fe0
        /*0430*/ 	.word	0x000000ff
        /*0434*/ 	.word	0x00000040
        /*0438*/ 	.short	0x010a
        /*043a*/ 	.byte	0x06
	.zero		1


	//   ....[51]....
        /*043c*/ 	.word	0x00002120
        /*0440*/ 	.word	0x00000003
        /*0444*/ 	.word	0x000000d0
        /*0448*/ 	.short	0x010a
        /*044a*/ 	.byte	0xff
	.zero		1


	//   ....[52]....
        /*044c*/ 	.word	0x00002270
        /*0450*/ 	.word	0x00000000
        /*0454*/ 	.word	0x00000000
        /*0458*/ 	.short	0x0101
        /*045a*/ 	.byte	0xff
	.zero		1


	//   ....[53]....
        /*045c*/ 	.word	0x00002830
        /*0460*/ 	.word	0x000000ff
        /*0464*/ 	.word	0x00000000
        /*0468*/ 	.short	0x010a
        /*046a*/ 	.byte	0x04
	.zero		1


	//   ....[54]....
        /*046c*/ 	.word	0x000028c0
        /*0470*/ 	.word	0x000000ff
        /*0474*/ 	.word	0x00000000
        /*0478*/ 	.short	0x010a
        /*047a*/ 	.byte	0x05
	.zero		1


	//   ....[55]....
        /*047c*/ 	.word	0x00002950
        /*0480*/ 	.word	0x000000ff
        /*0484*/ 	.word	0x00000000
        /*0488*/ 	.short	0x010a
        /*048a*/ 	.byte	0x05
	.zero		1


	//   ....[56]....
        /*048c*/ 	.word	0x000029e0
        /*0490*/ 	.word	0x000000ff
        /*0494*/ 	.word	0x00000000
        /*0498*/ 	.short	0x010a
        /*049a*/ 	.byte	0x05
	.zero		1


	//   ....[57]....
        /*049c*/ 	.word	0x00002a70
        /*04a0*/ 	.word	0x000000ff
        /*04a4*/ 	.word	0x00000000
        /*04a8*/ 	.short	0x010a
        /*04aa*/ 	.byte	0x05
	.zero		1


	//   ....[58]....
        /*04ac*/ 	.word	0x00002b00
        /*04b0*/ 	.word	0x000000ff
        /*04b4*/ 	.word	0x00000000
        /*04b8*/ 	.short	0x010a
        /*04ba*/ 	.byte	0x05
	.zero		1


	//   ....[59]....
        /*04bc*/ 	.word	0x00002b90
        /*04c0*/ 	.word	0x000000ff
        /*04c4*/ 	.word	0x00000000
        /*04c8*/ 	.short	0x010a
        /*04ca*/ 	.byte	0x05
	.zero		1


	//   ....[60]....
        /*04cc*/ 	.word	0x00002c30
        /*04d0*/ 	.word	0x00000000
        /*04d4*/ 	.word	0x00000000
        /*04d8*/ 	.short	0x010a
        /*04da*/ 	.byte	0xff
	.zero		1


	//   ....[61]....
        /*04dc*/ 	.word	0x00002d70
        /*04e0*/ 	.word	0x00000002
        /*04e4*/ 	.word	0x00000130
        /*04e8*/ 	.short	0x010a
        /*04ea*/ 	.byte	0xff
	.zero		1


	//   ....[62]....
        /*04ec*/ 	.word	0x00002dd0
        /*04f0*/ 	.word	0x00000004
        /*04f4*/ 	.word	0x00000000
        /*04f8*/ 	.short	0x0101
        /*04fa*/ 	.byte	0xff
	.zero		1


	//   ....[63]....
        /*04fc*/ 	.word	0x00002df0
        /*0500*/ 	.word	0x000000ff
        /*0504*/ 	.word	0x000000e0
        /*0508*/ 	.short	0x010a
        /*050a*/ 	.byte	0x04
	.zero		1


	//   ....[64]....
        /*050c*/ 	.word	0x00002f10
        /*0510*/ 	.word	0x00000002
        /*0514*/ 	.word	0x000000d0
        /*0518*/ 	.short	0x010a
        /*051a*/ 	.byte	0xff
	.zero		1


	//   ....[65]....
        /*051c*/ 	.word	0x00003020
        /*0520*/ 	.word	0x00000002
        /*0524*/ 	.word	0x00000000
        /*0528*/ 	.short	0x0101
        /*052a*/ 	.byte	0xff
	.zero		1


	//   ....[66]....
        /*052c*/ 	.word	0x000030b0
        /*0530*/ 	.word	0x000000ff
        /*0534*/ 	.word	0x000000e0
        /*0538*/ 	.short	0x0106
        /*053a*/ 	.byte	0x04
	.zero		1


	//   ....[67]....
        /*053c*/ 	.word	0x000030d0
        /*0540*/ 	.word	0x000000ff
        /*0544*/ 	.word	0x000000e0
        /*0548*/ 	.short	0x010a
        /*054a*/ 	.byte	0x04
	.zero		1


	//   ....[68]....
        /*054c*/ 	.word	0x00003160
        /*0550*/ 	.word	0x000000ff
        /*0554*/ 	.word	0x000000e0
        /*0558*/ 	.short	0x0106
        /*055a*/ 	.byte	0x07
	.zero		1


	//   ....[69]....
        /*055c*/ 	.word	0x000031a0
        /*0560*/ 	.word	0x00000000
        /*0564*/ 	.word	0x000000e0
        /*0568*/ 	.short	0x010a
        /*056a*/ 	.byte	0xff
	.zero		1


	//   ....[70]....
        /*056c*/ 	.word	0x00003700
        /*0570*/ 	.word	0x00000000
        /*0574*/ 	.word	0x000000d0
        /*0578*/ 	.short	0x010a
        /*057a*/ 	.byte	0xff
	.zero		1


	//   ....[71]....
        /*057c*/ 	.word	0x00003800
        /*0580*/ 	.word	0x00000003
        /*0584*/ 	.word	0x00000000
        /*0588*/ 	.short	0x0101
        /*058a*/ 	.byte	0xff
	.zero		1


	//   ....[72]....
        /*058c*/ 	.word	0x00003810
        /*0590*/ 	.word	0x000000ff
        /*0594*/ 	.word	0x00000000
        /*0598*/ 	.short	0x010a
        /*059a*/ 	.byte	0x04
	.zero		1


	//   ....[73]....
        /*059c*/ 	.word	0x00003890
        /*05a0*/ 	.word	0x000000ff
        /*05a4*/ 	.word	0x00000110
        /*05a8*/ 	.short	0x010a
        /*05aa*/ 	.byte	0x1f
	.zero		1


	//   ....[74]....
        /*05ac*/ 	.word	0x00003970
        /*05b0*/ 	.word	0x000000ff
        /*05b4*/ 	.word	0x00000000
        /*05b8*/ 	.short	0x010a
        /*05ba*/ 	.byte	0x05
	.zero		1


	//   ....[75]....
        /*05bc*/ 	.word	0x00003ab0
        /*05c0*/ 	.word	0x000000ff
        /*05c4*/ 	.word	0x00000000
        /*05c8*/ 	.short	0x010a
        /*05ca*/ 	.byte	0x04
	.zero		1


	//   ....[76]....
        /*05cc*/ 	.word	0x00003d40
        /*05d0*/ 	.word	0x000000ff
        /*05d4*/ 	.word	0x00000000
        /*05d8*/ 	.short	0x010a
        /*05da*/ 	.byte	0x04
	.zero		1


	//   ....[77]....
        /*05dc*/ 	.word	0x00003dd0
        /*05e0*/ 	.word	0x000000ff
        /*05e4*/ 	.word	0x00000000
        /*05e8*/ 	.short	0x010a
        /*05ea*/ 	.byte	0x05
	.zero		1


	//   ....[78]....
        /*05ec*/ 	.word	0x00003e60
        /*05f0*/ 	.word	0x000000ff
        /*05f4*/ 	.word	0x00000000
        /*05f8*/ 	.short	0x010a
        /*05fa*/ 	.byte	0x05
	.zero		1


	//   ....[79]....
        /*05fc*/ 	.word	0x00003ef0
        /*0600*/ 	.word	0x000000ff
        /*0604*/ 	.word	0x00000000
        /*0608*/ 	.short	0x010a
        /*060a*/ 	.byte	0x04
	.zero		1


	//   ....[80]....
        /*060c*/ 	.word	0x00004400
        /*0610*/ 	.word	0x0000000c
        /*0614*/ 	.word	0x000000d0
        /*0618*/ 	.short	0x010a
        /*061a*/ 	.byte	0xff
	.zero		1


	//   ....[81]....
        /*061c*/ 	.word	0x00004570
        /*0620*/ 	.word	0x00000000
        /*0624*/ 	.word	0x00000000
        /*0628*/ 	.short	0x0101
        /*062a*/ 	.byte	0xff
	.zero		1


	//   ....[82]....
        /*062c*/ 	.word	0x00004a00
        /*0630*/ 	.word	0x000000ff
        /*0634*/ 	.word	0x000000c8
        /*0638*/ 	.short	0x010a
        /*063a*/ 	.byte	0x15
	.zero		1


	//   ....[83]....
        /*063c*/ 	.word	0x00004b80
        /*0640*/ 	.word	0x000000ff
        /*0644*/ 	.word	0x000000a0
        /*0648*/ 	.short	0x010a
        /*064a*/ 	.byte	0x15
	.zero		1


	//   ....[84]....
        /*064c*/ 	.word	0x00004cf0
        /*0650*/ 	.word	0x000000ff
        /*0654*/ 	.word	0x00000080
        /*0658*/ 	.short	0x010b
        /*065a*/ 	.byte	0x15
	.zero		1


	//   ....[85]....
        /*065c*/ 	.word	0x00004d00
        /*0660*/ 	.word	0x000000ff
        /*0664*/ 	.word	0x00000000
        /*0668*/ 	.short	0x0101
        /*066a*/ 	.byte	0x28
	.zero		1


	//   ....[86]....
        /*066c*/ 	.word	0x00004d10
        /*0670*/ 	.word	0x000000ff
        /*0674*/ 	.word	0x000000a8
        /*0678*/ 	.short	0x010a
        /*067a*/ 	.byte	0x15
	.zero		1


	//   ....[87]....
        /*067c*/ 	.word	0x00004e60
        /*0680*/ 	.word	0x000000ff
        /*0684*/ 	.word	0x00000088
        /*0688*/ 	.short	0x010b
        /*068a*/ 	.byte	0x15
	.zero		1


	//   ....[88]....
        /*068c*/ 	.word	0x00004e70
        /*0690*/ 	.word	0x000000ff
        /*0694*/ 	.word	0x00000000
        /*0698*/ 	.short	0x0101
        /*069a*/ 	.byte	0x27
	.zero		1


	//   ....[89]....
        /*069c*/ 	.word	0x00004e80
        /*06a0*/ 	.word	0x000000ff
        /*06a4*/ 	.word	0x000000b0
        /*06a8*/ 	.short	0x010a
        /*06aa*/ 	.byte	0x15
	.zero		1


	//   ....[90]....
        /*06ac*/ 	.word	0x00004fc0
        /*06b0*/ 	.word	0x000000ff
        /*06b4*/ 	.word	0x00000090
        /*06b8*/ 	.short	0x010b
        /*06ba*/ 	.byte	0x15
	.zero		1


	//   ....[91]....
        /*06bc*/ 	.word	0x00004fd0
        /*06c0*/ 	.word	0x000000ff
        /*06c4*/ 	.word	0x00000000
        /*06c8*/ 	.short	0x0101
        /*06ca*/ 	.byte	0x26
	.zero		1


	//   ....[92]....
        /*06cc*/ 	.word	0x00004fe0
        /*06d0*/ 	.word	0x000000ff
        /*06d4*/ 	.word	0x000000b8
        /*06d8*/ 	.short	0x010a
        /*06da*/ 	.byte	0x15
	.zero		1


	//   ....[93]....
        /*06dc*/ 	.word	0x000051e0
        /*06e0*/ 	.word	0x000000ff
        /*06e4*/ 	.word	0x00000098
        /*06e8*/ 	.short	0x010b
        /*06ea*/ 	.byte	0x15
	.zero		1


	//   ....[94]....
        /*06ec*/ 	.word	0x000051f0
        /*06f0*/ 	.word	0x000000ff
        /*06f4*/ 	.word	0x00000000
        /*06f8*/ 	.short	0x0101
        /*06fa*/ 	.byte	0x25
	.zero		1


	//   ....[95]....
        /*06fc*/ 	.word	0x00005220
        /*0700*/ 	.word	0x000000ff
        /*0704*/ 	.word	0x000000a0
        /*0708*/ 	.short	0x010a
        /*070a*/ 	.byte	0x15
	.zero		1


	//   ....[96]....
        /*070c*/ 	.word	0x00005240
        /*0710*/ 	.word	0x000000ff
        /*0714*/ 	.word	0x000000a8
        /*0718*/ 	.short	0x010a
        /*071a*/ 	.byte	0x15
	.zero		1


	//   ....[97]....
        /*071c*/ 	.word	0x00005260
        /*0720*/ 	.word	0x000000ff
        /*0724*/ 	.word	0x000000b0
        /*0728*/ 	.short	0x010a
        /*072a*/ 	.byte	0x15
	.zero		1


	//   ....[98]....
        /*072c*/ 	.word	0x000052a0
        /*0730*/ 	.word	0x00000000
        /*0734*/ 	.word	0x000000b8
        /*0738*/ 	.short	0x010a
        /*073a*/ 	.byte	0xff
	.zero		1


	//   ....[99]....
        /*073c*/ 	.word	0x000055f0
        /*0740*/ 	.word	0x00000003
        /*0744*/ 	.word	0x000000d0
        /*0748*/ 	.short	0x010a
        /*074a*/ 	.byte	0xff
	.zero		1


	//   ....[100]....
        /*074c*/ 	.word	0x00005770
        /*0750*/ 	.word	0x00000000
        /*0754*/ 	.word	0x00000000
        /*0758*/ 	.short	0x0101
        /*075a*/ 	.byte	0xff
	.zero		1


	//   ....[101]....
        /*075c*/ 	.word	0x00006310
        /*0760*/ 	.word	0x000000ff
        /*0764*/ 	.word	0x00000080
        /*0768*/ 	.short	0x010a
        /*076a*/ 	.byte	0x2c
	.zero		1


	//   ....[102]....
        /*076c*/ 	.word	0x00006380
        /*0770*/ 	.word	0x00000050
        /*0774*/ 	.word	0x000000f0
        /*0778*/ 	.short	0x010a
        /*077a*/ 	.byte	0xff
	.zero		1


	//   ....[103]....
        /*077c*/ 	.word	0x000064a0
        /*0780*/ 	.word	0x000000ff
        /*0784*/ 	.word	0x00000080
        /*0788*/ 	.short	0x010a
        /*078a*/ 	.byte	0x2c
	.zero		1


	//   ....[104]....
        /*078c*/ 	.word	0x000065a0
        /*0790*/ 	.word	0x00000050
        /*0794*/ 	.word	0x000000f0
        /*0798*/ 	.short	0x010a
        /*079a*/ 	.byte	0xff
	.zero		1


	//   ....[105]....
        /*079c*/ 	.word	0x00006da0
        /*07a0*/ 	.word	0x00000000
        /*07a4*/ 	.word	0x00000000
        /*07a8*/ 	.short	0x0101
        /*07aa*/ 	.byte	0xff
	.zero		1


	//   ....[106]....
        /*07ac*/ 	.word	0x00006db0
        /*07b0*/ 	.word	0x00000003
        /*07b4*/ 	.word	0x00000080
        /*07b8*/ 	.short	0x010a
        /*07ba*/ 	.byte	0xff
	.zero		1


	//   ....[107]....
        /*07bc*/ 	.word	0x00006e80
        /*07c0*/ 	.word	0x00000003
        /*07c4*/ 	.word	0x00000080
        /*07c8*/ 	.short	0x010a
        /*07ca*/ 	.byte	0xff
	.zero		1


	//   ....[108]....
        /*07cc*/ 	.word	0x00007710
        /*07d0*/ 	.word	0x00000028
        /*07d4*/ 	.word	0x00000000
        /*07d8*/ 	.short	0x0101
        /*07da*/ 	.byte	0xff
	.zero		1


	//   ....[109]....
        /*07dc*/ 	.word	0x00007730
        /*07e0*/ 	.word	0x00000059
        /*07e4*/ 	.word	0x00000080
        /*07e8*/ 	.short	0x010a
        /*07ea*/ 	.byte	0xff
	.zero		1


	//   ....[110]....
        /*07ec*/ 	.word	0x000077f0
        /*07f0*/ 	.word	0x00000059
        /*07f4*/ 	.word	0x00000080
        /*07f8*/ 	.short	0x010a
        /*07fa*/ 	.byte	0xff
	.zero		1


	//   ....[111]....
        /*07fc*/ 	.word	0x00008070
        /*0800*/ 	.word	0x0000005a
        /*0804*/ 	.word	0x00000000
        /*0808*/ 	.short	0x0101
        /*080a*/ 	.byte	0xff
	.zero		1


	//   ....[112]....
        /*080c*/ 	.word	0x00008090
        /*0810*/ 	.word	0x0000005c
        /*0814*/ 	.word	0x00000080
        /*0818*/ 	.short	0x010a
        /*081a*/ 	.byte	0xff
	.zero		1


	//   ....[113]....
        /*081c*/ 	.word	0x00008150
        /*0820*/ 	.word	0x0000005c
        /*0824*/ 	.word	0x00000080
        /*0828*/ 	.short	0x010a
        /*082a*/ 	.byte	0xff
	.zero		1


	//   ....[114]....
        /*082c*/ 	.word	0x00008730
        /*0830*/ 	.word	0x000000ff
        /*0834*/ 	.word	0x00000000
        /*0838*/ 	.short	0x0101
        /*083a*/ 	.byte	0x04
	.zero		1


	//   ....[115]....
        /*083c*/ 	.word	0x00008a40
        /*0840*/ 	.word	0x00000002
        /*0844*/ 	.word	0x00000000
        /*0848*/ 	.short	0x0101
        /*084a*/ 	.byte	0xff
	.zero		1


	//   ....[116]....
        /*084c*/ 	.word	0x00008cf0
        /*0850*/ 	.word	0x000000ff
        /*0854*/ 	.word	0x00000000
        /*0858*/ 	.short	0x0101
        /*085a*/ 	.byte	0x04
	.zero		1


	//   ....[117]....
        /*085c*/ 	.word	0x00008d10
        /*0860*/ 	.word	0x00000000
        /*0864*/ 	.word	0x00000140
        /*0868*/ 	.short	0x010a
        /*086a*/ 	.byte	0xff
	.zero		1


	//   ....[118]....
        /*086c*/ 	.word	0x00008d70
        /*0870*/ 	.word	0x00000000
        /*0874*/ 	.word	0x00000040
        /*0878*/ 	.short	0x010a
        /*087a*/ 	.byte	0xff
	.zero		1


	//   ....[119]....
        /*087c*/ 	.word	0x00008dd0
        /*0880*/ 	.word	0x00000000
        /*0884*/ 	.word	0x00000040
        /*0888*/ 	.short	0x010a
        /*088a*/ 	.byte	0xff
	.zero		1


	//   ....[120]....
        /*088c*/ 	.word	0x00008e20
        /*0890*/ 	.word	0x00000003
        /*0894*/ 	.word	0x000000d0
        /*0898*/ 	.short	0x010a
        /*089a*/ 	.byte	0xff
	.zero		1


	//   ....[121]....
        /*089c*/ 	.word	0x00008e80
        /*08a0*/ 	.word	0x00000000
        /*08a4*/ 	.word	0x00000000
        /*08a8*/ 	.short	0x010a
        /*08aa*/ 	.byte	0xff
	.zero		1


	//   ....[122]....
        /*08ac*/ 	.word	0x00008ee0
        /*08b0*/ 	.word	0x00000000
        /*08b4*/ 	.word	0x00000000
        /*08b8*/ 	.short	0x010a
        /*08ba*/ 	.byte	0xff
	.zero		1


	//   ....[123]....
        /*08bc*/ 	.word	0x00008f40
        /*08c0*/ 	.word	0x00000000
        /*08c4*/ 	.word	0x00000000
        /*08c8*/ 	.short	0x010a
        /*08ca*/ 	.byte	0xff
	.zero		1


	//   ....[124]....
        /*08cc*/ 	.word	0x00008fa0
        /*08d0*/ 	.word	0x00000000
        /*08d4*/ 	.word	0x00000000
        /*08d8*/ 	.short	0x010a
        /*08da*/ 	.byte	0xff
	.zero		1


	//   ....[125]....
        /*08dc*/ 	.word	0x00009000
        /*08e0*/ 	.word	0x00000000
        /*08e4*/ 	.word	0x00000000
        /*08e8*/ 	.short	0x010a
        /*08ea*/ 	.byte	0xff
	.zero		1


	//   ....[126]....
        /*08ec*/ 	.word	0x00009060
        /*08f0*/ 	.word	0x00000000
        /*08f4*/ 	.word	0x00000000
        /*08f8*/ 	.short	0x010a
        /*08fa*/ 	.byte	0xff
	.zero		1


	//   ....[127]....
        /*08fc*/ 	.word	0x000090c0
        /*0900*/ 	.word	0x00000000
        /*0904*/ 	.word	0x00000000
        /*0908*/ 	.short	0x010a
        /*090a*/ 	.byte	0xff
	.zero		1


	//   ....[128]....
        /*090c*/ 	.word	0x00009110
        /*0910*/ 	.word	0x00000002
        /*0914*/ 	.word	0x00000130
        /*0918*/ 	.short	0x010a
        /*091a*/ 	.byte	0xff
	.zero		1


	//   ....[129]....
        /*091c*/ 	.word	0x00009170
        /*0920*/ 	.word	0x00000002
        /*0924*/ 	.word	0x000000e0
        /*0928*/ 	.short	0x010a
        /*092a*/ 	.byte	0xff
	.zero		1


	//   ....[130]....
        /*092c*/ 	.word	0x000091c0
        /*0930*/ 	.word	0x00000002
        /*0934*/ 	.word	0x000000d0
        /*0938*/ 	.short	0x010a
        /*093a*/ 	.byte	0xff
	.zero		1


	//   ....[131]....
        /*093c*/ 	.word	0x00009220
        /*0940*/ 	.word	0x00000000
        /*0944*/ 	.word	0x000000e0
        /*0948*/ 	.short	0x010a
        /*094a*/ 	.byte	0xff
	.zero		1


	//   ....[132]....
        /*094c*/ 	.word	0x00009270
        /*0950*/ 	.word	0x00000000
        /*0954*/ 	.word	0x000000d0
        /*0958*/ 	.short	0x010a
        /*095a*/ 	.byte	0xff
	.zero		1


	//   ....[133]....
        /*095c*/ 	.word	0x000092d0
        /*0960*/ 	.word	0x00000003
        /*0964*/ 	.word	0x00000110
        /*0968*/ 	.short	0x010a
        /*096a*/ 	.byte	0xff
	.zero		1


	//   ....[134]....
        /*096c*/ 	.word	0x00009330
        /*0970*/ 	.word	0x00000000
        /*0974*/ 	.word	0x00000000
        /*0978*/ 	.short	0x010a
        /*097a*/ 	.byte	0xff
	.zero		1


	//   ....[135]....
        /*097c*/ 	.word	0x00009390
        /*0980*/ 	.word	0x00000000
        /*0984*/ 	.word	0x00000000
        /*0988*/ 	.short	0x010a
        /*098a*/ 	.byte	0xff
	.zero		1


	//   ....[136]....
        /*098c*/ 	.word	0x000093f0
        /*0990*/ 	.word	0x00000000
        /*0994*/ 	.word	0x00000000
        /*0998*/ 	.short	0x010a
        /*099a*/ 	.byte	0xff
	.zero		1


	//   ....[137]....
        /*099c*/ 	.word	0x00009450
        /*09a0*/ 	.word	0x00000000
        /*09a4*/ 	.word	0x00000000
        /*09a8*/ 	.short	0x010a
        /*09aa*/ 	.byte	0xff
	.zero		1


	//   ....[138]....
        /*09ac*/ 	.word	0x000094b0
        /*09b0*/ 	.word	0x00000000
        /*09b4*/ 	.word	0x00000000
        /*09b8*/ 	.short	0x010a
        /*09ba*/ 	.byte	0xff
	.zero		1


	//   ....[139]....
        /*09bc*/ 	.word	0x00009500
        /*09c0*/ 	.word	0x0000000c
        /*09c4*/ 	.word	0x000000d0
        /*09c8*/ 	.short	0x010a
        /*09ca*/ 	.byte	0xff
	.zero		1


	//   ....[140]....
        /*09cc*/ 	.word	0x00009560
        /*09d0*/ 	.word	0x00000000
        /*09d4*/ 	.word	0x000000c8
        /*09d8*/ 	.short	0x010a
        /*09da*/ 	.byte	0xff
	.zero		1


	//   ....[141]....
        /*09dc*/ 	.word	0x000095c0
        /*09e0*/ 	.word	0x00000000
        /*09e4*/ 	.word	0x000000a0
        /*09e8*/ 	.short	0x010a
        /*09ea*/ 	.byte	0xff
	.zero		1


	//   ....[142]....
        /*09ec*/ 	.word	0x00009620
        /*09f0*/ 	.word	0x00000000
        /*09f4*/ 	.word	0x000000a8
        /*09f8*/ 	.short	0x010a
        /*09fa*/ 	.byte	0xff
	.zero		1


	//   ....[143]....
        /*09fc*/ 	.word	0x00009680
        /*0a00*/ 	.word	0x00000000
        /*0a04*/ 	.word	0x000000b0
        /*0a08*/ 	.short	0x010a
        /*0a0a*/ 	.byte	0xff
	.zero		1


	//   ....[144]....
        /*0a0c*/ 	.word	0x000096e0
        /*0a10*/ 	.word	0x00000000
        /*0a14*/ 	.word	0x000000b8
        /*0a18*/ 	.short	0x010a
        /*0a1a*/ 	.byte	0xff
	.zero		1


	//   ....[145]....
        /*0a1c*/ 	.word	0x00009740
        /*0a20*/ 	.word	0x00000000
        /*0a24*/ 	.word	0x000000a0
        /*0a28*/ 	.short	0x010a
        /*0a2a*/ 	.byte	0xff
	.zero		1


	//   ....[146]....
        /*0a2c*/ 	.word	0x000097a0
        /*0a30*/ 	.word	0x00000000
        /*0a34*/ 	.word	0x000000a8
        /*0a38*/ 	.short	0x010a
        /*0a3a*/ 	.byte	0xff
	.zero		1


	//   ....[147]....
        /*0a3c*/ 	.word	0x00009800
        /*0a40*/ 	.word	0x00000000
        /*0a44*/ 	.word	0x000000b0
        /*0a48*/ 	.short	0x010a
        /*0a4a*/ 	.byte	0xff
	.zero		1


	//   ....[148]....
        /*0a4c*/ 	.word	0x00009850
        /*0a50*/ 	.word	0x00000003
        /*0a54*/ 	.word	0x000000d0
        /*0a58*/ 	.short	0x010a
        /*0a5a*/ 	.byte	0xff
	.zero		1


	//   ....[149]....
        /*0a5c*/ 	.word	0x000098b0
        /*0a60*/ 	.word	0x00000000
        /*0a64*/ 	.word	0x00000080
        /*0a68*/ 	.short	0x010a
        /*0a6a*/ 	.byte	0xff
	.zero		1


	//   ....[150]....
        /*0a6c*/ 	.word	0x00009900
        /*0a70*/ 	.word	0x00000050
        /*0a74*/ 	.word	0x000000f0
        /*0a78*/ 	.short	0x010a
        /*0a7a*/ 	.byte	0xff
	.zero		1


	//   ....[151]....
        /*0a7c*/ 	.word	0x00009950
        /*0a80*/ 	.word	0x00000003
        /*0a84*/ 	.word	0x00000080
        /*0a88*/ 	.short	0x010a
        /*0a8a*/ 	.byte	0xff
	.zero		1


	//   ....[152]....
        /*0a8c*/ 	.word	0x000099a0
        /*0a90*/ 	.word	0x00000059
        /*0a94*/ 	.word	0x00000080
        /*0a98*/ 	.short	0x010a
        /*0a9a*/ 	.byte	0xff
	.zero		1


	//   ....[153]....
        /*0a9c*/ 	.word	0x000099f0
        /*0aa0*/ 	.word	0x0000005c
        /*0aa4*/ 	.word	0x00000080
        /*0aa8*/ 	.short	0x010a
        /*0aaa*/ 	.byte	0xff
	.zero		1


	//----- nvinfo : EIATTR_NUM_MBARRIERS
	.align		4
.L_47:
        /*0aac*/ 	.byte	0x03, 0x38
        /*0aae*/ 	.short	0x002a


	//----- nvinfo : EIATTR_EXIT_INSTR_OFFSETS
	.align		4
        /*0ab0*/ 	.byte	0x04, 0x1c
        /*0ab2*/ 	.short	(.L_49 - .L_48)


	//   ....[0]....
.L_48:
        /*0ab4*/ 	.word	0x00002c60


	//   ....[1]....
        /*0ab8*/ 	.word	0x00003170


	//   ....[2]....
        /*0abc*/ 	.word	0x000031d0


	//   ....[3]....
        /*0ac0*/ 	.word	0x00004150


	//   ....[4]....
        /*0ac4*/ 	.word	0x000052d0


	//   ....[5]....
        /*0ac8*/ 	.word	0x00005310


	//   ....[6]....
        /*0acc*/ 	.word	0x00008bd0


	//   ....[7]....
        /*0ad0*/ 	.word	0x00008c50


	//   ....[8]....
        /*0ad4*/ 	.word	0x00008c80


	//   ....[9]....
        /*0ad8*/ 	.word	0x00008d00


	//----- nvinfo : EIATTR_MAX_THREADS
	.align		4
.L_49:
        /*0adc*/ 	.byte	0x04, 0x05
        /*0ade*/ 	.short	(.L_51 - .L_50)
.L_50:
        /*0ae0*/ 	.word	0x00000100
        /*0ae4*/ 	.word	0x00000001
        /*0ae8*/ 	.word	0x00000001


	//----- nvinfo : EIATTR_CRS_STACK_SIZE
	.align		4
.L_51:
        /*0aec*/ 	.byte	0x04, 0x1e
        /*0aee*/ 	.short	(.L_53 - .L_52)
.L_52:
        /*0af0*/ 	.word	0x00000000


	//----- nvinfo : EIATTR_CBANK_PARAM_SIZE
	.align		4
.L_53:
        /*0af4*/ 	.byte	0x03, 0x19
        /*0af6*/ 	.short	0x0800


	//----- nvinfo : EIATTR_PARAM_CBANK
	.align		4
        /*0af8*/ 	.byte	0x04, 0x0a
        /*0afa*/ 	.short	(.L_55 - .L_54)
	.align		4
.L_54:
        /*0afc*/ 	.word	index@(.nv.constant0._ZN7cutlass13device_kernelINS_4gemm6kernel13GemmUniversalIN4cute5tupleIJiiiiEEENS1_10collective13CollectiveMmaINS1_35MainloopSm100TmaUmmaWarpSpecializedILi8ELi2ELi4ENS5_IJNS4_1CILi1EEENSA_ILi2EEESB_EEEEENS5_IJNSA_ILi64EEENSA_ILi128EEENSA_ILi32EEEEEENS_10tfloat32_tENS5_IJlSB_lEEESJ_SK_NS4_8TiledMMAINS4_8MMA_AtomIJNS4_17SM100_MMA_TF32_SSISJ_SJ_fLi64ELi128ELNS4_4UMMA5MajorE0ELSP_0ELNSO_7ScaleInE0ELSQ_0EEEEEENS4_6LayoutINS5_IJSB_SB_SB_EEENS5_IJNSA_ILi0EEESV_SV_EEEEENS5_IJNS4_10UnderscoreESY_SY_EEEEENS4_23SM90_TMA_LOAD_MULTICASTENS4_14ComposedLayoutINS4_7SwizzleILi3ELi4ELi3EEENS4_18smem_ptr_flag_bitsILi32EEENST_INS5_IJNSA_ILi8EEESH_EEENS5_IJSH_SB_EEEEEEEvNS4_8identityENS4_13SM90_TMA_LOADES1B_vS1C_EENS_8epilogue10collective18CollectiveEpilogueINS1F_23Sm100TmaWarpSpecializedILi4ELi2ELi16ELb1ELb0EEEJSI_NS5_IJNST_ISF_SB_EENST_ISH_SB_EEEEESJ_SK_SJ_SK_NS1F_6fusion15FusionCallbacksIS1J_NS1N_17LinearCombinationISJ_fSJ_fLNS_15FloatRoundStyleE2EEESI_S1M_JEEENS4_5SM1004TMEM4LOAD26SM100_TMEM_LOAD_16dp128b8xES1D_S1B_NS4_17SM75_U32x4_LDSM_NENS4_14SM90_TMA_STOREES1B_NS4_17SM90_U32x4_STSM_NENS4_39AutoVectorizingCopyWithAssumedAlignmentILi128EEEEEEvvEEEEvNT_6ParamsE)
        /*0b00*/ 	.short	0x0380
        /*0b02*/ 	.short	0x0800


	//----- nvinfo : EIATTR_SW_WAR
	.align		4
.L_55:
        /*0b04*/ 	.byte	0x04, 0x36
        /*0b06*/ 	.short	(.L_57 - .L_56)
.L_56:
        /*0b08*/ 	.word	0x00000008
.L_57:


//--------------------- .nv.callgraph             --------------------------
	.section	.nv.callgraph,"",@"SHT_CUDA_CALLGRAPH"
	.align	4
	.sectionentsize	8
	.align		4
        /*0000*/ 	.word	0x00000000
	.align		4
        /*0004*/ 	.word	0xffffffff
	.align		4
        /*0008*/ 	.word	index@(_ZN7cutlass13device_kernelINS_4gemm6kernel13GemmUniversalIN4cute5tupleIJiiiiEEENS1_10collective13CollectiveMmaINS1_35MainloopSm100TmaUmmaWarpSpecializedILi8ELi2ELi4ENS5_IJNS4_1CILi1EEENSA_ILi2EEESB_EEEEENS5_IJNSA_ILi64EEENSA_ILi128EEENSA_ILi32EEEEEENS_10tfloat32_tENS5_IJlSB_lEEESJ_SK_NS4_8TiledMMAINS4_8MMA_AtomIJNS4_17SM100_MMA_TF32_SSISJ_SJ_fLi64ELi128ELNS4_4UMMA5MajorE0ELSP_0ELNSO_7ScaleInE0ELSQ_0EEEEEENS4_6LayoutINS5_IJSB_SB_SB_EEENS5_IJNSA_ILi0EEESV_SV_EEEEENS5_IJNS4_10UnderscoreESY_SY_EEEEENS4_23SM90_TMA_LOAD_MULTICASTENS4_14ComposedLayoutINS4_7SwizzleILi3ELi4ELi3EEENS4_18smem_ptr_flag_bitsILi32EEENST_INS5_IJNSA_ILi8EEESH_EEENS5_IJSH_SB_EEEEEEEvNS4_8identityENS4_13SM90_TMA_LOADES1B_vS1C_EENS_8epilogue10collective18CollectiveEpilogueINS1F_23Sm100TmaWarpSpecializedILi4ELi2ELi16ELb1ELb0EEEJSI_NS5_IJNST_ISF_SB_EENST_ISH_SB_EEEEESJ_SK_SJ_SK_NS1F_6fusion15FusionCallbacksIS1J_NS1N_17LinearCombinationISJ_fSJ_fLNS_15FloatRoundStyleE2EEESI_S1M_JEEENS4_5SM1004TMEM4LOAD26SM100_TMEM_LOAD_16dp128b8xES1D_S1B_NS4_17SM75_U32x4_LDSM_NENS4_14SM90_TMA_STOREES1B_NS4_17SM90_U32x4_STSM_NENS4_39AutoVectorizingCopyWithAssumedAlignmentILi128EEEEEEvvEEEEvNT_6ParamsE)
	.align		4
        /*000c*/ 	.word	index@(__assertfail)
	.align		4
        /*0010*/ 	.word	0x00000000
	.align		4
        /*0014*/ 	.word	0xfffffffe
	.align		4
        /*0018*/ 	.word	0x00000000
	.align		4
        /*001c*/ 	.word	0xfffffffd
	.align		4
        /*0020*/ 	.word	0x00000000
	.align		4
        /*0024*/ 	.word	0xfffffffc


//--------------------- .nv.constant4             --------------------------
	.section	.nv.constant4,"a",@progbits
	.align	8
	.align		8
.nv.constant4:
        /*0000*/ 	.dword	__assertfail
	.align		8
        /*0008*/ 	.dword	__unnamed_1
	.align		8
        /*0010*/ 	.dword	__unnamed_2
	.align		8
        /*0018*/ 	.dword	_ZN40_INTERNAL_3fd52092_4_k_cu_04a1426f_214384cuda3std3__45__cpo5beginE
	.align		8
        /*0020*/ 	.dword	_ZN40_INTERNAL_3fd52092_4_k_cu_04a1426f_214384cuda3std3__45__cpo3endE
	.align		8
        /*0028*/ 	.dword	_ZN40_INTERNAL_3fd52092_4_k_cu_04a1426f_214384cuda3std3__45__cpo6cbeginE
	.align		8
        /*0030*/ 	.dword	_ZN40_INTERNAL_3fd52092_4_k_cu_04a1426f_214384cuda3std3__45__cpo4cendE
	.align		8
        /*0038*/ 	.dword	_ZN40_INTERNAL_3fd52092_4_k_cu_04a1426f_214384cuda3std3__442_GLOBAL__N__3fd52092_4_k_cu_04a1426f_214386ignoreE
	.align		8
        /*0040*/ 	.dword	_ZN40_INTERNAL_3fd52092_4_k_cu_04a1426f_214384cuda3std3__419piecewise_constructE
	.align		8
        /*0048*/ 	.dword	_ZN40_INTERNAL_3fd52092_4_k_cu_04a1426f_214384cuda3std3__48in_placeE
	.align		8
        /*0050*/ 	.dword	_ZN40_INTERNAL_3fd52092_4_k_cu_04a1426f_214384cuda3std6ranges3__45__cpo4swapE
	.align		8
        /*0058*/ 	.dword	_ZN40_INTERNAL_3fd52092_4_k_cu_04a1426f_214384cuda3std6ranges3__45__cpo9iter_moveE
	.align		8
        /*0060*/ 	.dword	_ZN40_INTERNAL_3fd52092_4_k_cu_04a1426f_214384cute7productE
	.align		8
        /*0068*/ 	.dword	_ZN40_INTERNAL_3fd52092_4_k_cu_04a1426f_214384cute1_E
	.align		8
        /*0070*/ 	.dword	$str$25
	.align		8
        /*0078*/ 	.dword	$str$26
	.align		8
        /*0080*/ 	.dword	$str$27
	.align		8
        /*0088*/ 	.dword	$str$28


//--------------------- .text._ZN7cutlass13device_kernelINS_4gemm6kernel13GemmUniversalIN4cute5tupleIJiiiiEEENS1_10collective13CollectiveMmaINS1_35MainloopSm100TmaUmmaWarpSpecializedILi8ELi2ELi4ENS5_IJNS4_1CILi1EEENSA_ILi2EEESB_EEEEENS5_IJNSA_ILi64EEENSA_ILi128EEENSA_ILi32EEEEEENS_10tfloat32_tENS5_IJlSB_lEEESJ_SK_NS4_8TiledMMAINS4_8MMA_AtomIJNS4_17SM100_MMA_TF32_SSISJ_SJ_fLi64ELi128ELNS4_4UMMA5MajorE0ELSP_0ELNSO_7ScaleInE0ELSQ_0EEEEEENS4_6LayoutINS5_IJSB_SB_SB_EEENS5_IJNSA_ILi0EEESV_SV_EEEEENS5_IJNS4_10UnderscoreESY_SY_EEEEENS4_23SM90_TMA_LOAD_MULTICASTENS4_14ComposedLayoutINS4_7SwizzleILi3ELi4ELi3EEENS4_18smem_ptr_flag_bitsILi32EEENST_INS5_IJNSA_ILi8EEESH_EEENS5_IJSH_SB_EEEEEEEvNS4_8identityENS4_13SM90_TMA_LOADES1B_vS1C_EENS_8epilogue10collective18CollectiveEpilogueINS1F_23Sm100TmaWarpSpecializedILi4ELi2ELi16ELb1ELb0EEEJSI_NS5_IJNST_ISF_SB_EENST_ISH_SB_EEEEESJ_SK_SJ_SK_NS1F_6fusion15FusionCallbacksIS1J_NS1N_17LinearCombinationISJ_fSJ_fLNS_15FloatRoundStyleE2EEESI_S1M_JEEENS4_5SM1004TMEM4LOAD26SM100_TMEM_LOAD_16dp128b8xES1D_S1B_NS4_17SM75_U32x4_LDSM_NENS4_14SM90_TMA_STOREES1B_NS4_17SM90_U32x4_STSM_NENS4_39AutoVectorizingCopyWithAssumedAlignmentILi128EEEEEEvvEEEEvNT_6ParamsE --------------------------
	.section	.text._ZN7cutlass13device_kernelINS_4gemm6kernel13GemmUniversalIN4cute5tupleIJiiiiEEENS1_10collective13CollectiveMmaINS1_35MainloopSm100TmaUmmaWarpSpecializedILi8ELi2ELi4ENS5_IJNS4_1CILi1EEENSA_ILi2EEESB_EEEEENS5_IJNSA_ILi64EEENSA_ILi128EEENSA_ILi32EEEEEENS_10tfloat32_tENS5_IJlSB_lEEESJ_SK_NS4_8TiledMMAINS4_8MMA_AtomIJNS4_17SM100_MMA_TF32_SSISJ_SJ_fLi64ELi128ELNS4_4UMMA5MajorE0ELSP_0ELNSO_7ScaleInE0ELSQ_0EEEEEENS4_6LayoutINS5_IJSB_SB_SB_EEENS5_IJNSA_ILi0EEESV_SV_EEEEENS5_IJNS4_10UnderscoreESY_SY_EEEEENS4_23SM90_TMA_LOAD_MULTICASTENS4_14ComposedLayoutINS4_7SwizzleILi3ELi4ELi3EEENS4_18smem_ptr_flag_bitsILi32EEENST_INS5_IJNSA_ILi8EEESH_EEENS5_IJSH_SB_EEEEEEEvNS4_8identityENS4_13SM90_TMA_LOADES1B_vS1C_EENS_8epilogue10collective18CollectiveEpilogueINS1F_23Sm100TmaWarpSpecializedILi4ELi2ELi16ELb1ELb0EEEJSI_NS5_IJNST_ISF_SB_EENST_ISH_SB_EEEEESJ_SK_SJ_SK_NS1F_6fusion15FusionCallbacksIS1J_NS1N_17LinearCombinationISJ_fSJ_fLNS_15FloatRoundStyleE2EEESI_S1M_JEEENS4_5SM1004TMEM4LOAD26SM100_TMEM_LOAD_16dp128b8xES1D_S1B_NS4_17SM75_U32x4_LDSM_NENS4_14SM90_TMA_STOREES1B_NS4_17SM90_U32x4_STSM_NENS4_39AutoVectorizingCopyWithAssumedAlignmentILi128EEEEEEvvEEEEvNT_6ParamsE,"ax",@progbits
	.align	128
.text._ZN7cutlass13device_kernelINS_4gemm6kernel13GemmUniversalIN4cute5tupleIJiiiiEEENS1_10collective13CollectiveMmaINS1_35MainloopSm100TmaUmmaWarpSpecializedILi8ELi2ELi4ENS5_IJNS4_1CILi1EEENSA_ILi2EEESB_EEEEENS5_IJNSA_ILi64EEENSA_ILi128EEENSA_ILi32EEEEEENS_10tfloat32_tENS5_IJlSB_lEEESJ_SK_NS4_8TiledMMAINS4_8MMA_AtomIJNS4_17SM100_MMA_TF32_SSISJ_SJ_fLi64ELi128ELNS4_4UMMA5MajorE0ELSP_0ELNSO_7ScaleInE0ELSQ_0EEEEEENS4_6LayoutINS5_IJSB_SB_SB_EEENS5_IJNSA_ILi0EEESV_SV_EEEEENS5_IJNS4_10UnderscoreESY_SY_EEEEENS4_23SM90_TMA_LOAD_MULTICASTENS4_14ComposedLayoutINS4_7SwizzleILi3ELi4ELi3EEENS4_18smem_ptr_flag_bitsILi32EEENST_INS5_IJNSA_ILi8EEESH_EEENS5_IJSH_SB_EEEEEEEvNS4_8identityENS4_13SM90_TMA_LOADES1B_vS1C_EENS_8epilogue10collective18CollectiveEpilogueINS1F_23Sm100TmaWarpSpecializedILi4ELi2ELi16ELb1ELb0EEEJSI_NS5_IJNST_ISF_SB_EENST_ISH_SB_EEEEESJ_SK_SJ_SK_NS1F_6fusion15FusionCallbacksIS1J_NS1N_17LinearCombinationISJ_fSJ_fLNS_15FloatRoundStyleE2EEESI_S1M_JEEENS4_5SM1004TMEM4LOAD26SM100_TMEM_LOAD_16dp128b8xES1D_S1B_NS4_17SM75_U32x4_LDSM_NENS4_14SM90_TMA_STOREES1B_NS4_17SM90_U32x4_STSM_NENS4_39AutoVectorizingCopyWithAssumedAlignmentILi128EEEEEEvvEEEEvNT_6ParamsE:
        .type           _ZN7cutlass13device_kernelINS_4gemm6kernel13GemmUniversalIN4cute5tupleIJiiiiEEENS1_10collective13CollectiveMmaINS1_35MainloopSm100TmaUmmaWarpSpecializedILi8ELi2ELi4ENS5_IJNS4_1CILi1EEENSA_ILi2EEESB_EEEEENS5_IJNSA_ILi64EEENSA_ILi128EEENSA_ILi32EEEEEENS_10tfloat32_tENS5_IJlSB_lEEESJ_SK_NS4_8TiledMMAINS4_8MMA_AtomIJNS4_17SM100_MMA_TF32_SSISJ_SJ_fLi64ELi128ELNS4_4UMMA5MajorE0ELSP_0ELNSO_7ScaleInE0ELSQ_0EEEEEENS4_6LayoutINS5_IJSB_SB_SB_EEENS5_IJNSA_ILi0EEESV_SV_EEEEENS5_IJNS4_10UnderscoreESY_SY_EEEEENS4_23SM90_TMA_LOAD_MULTICASTENS4_14ComposedLayoutINS4_7SwizzleILi3ELi4ELi3EEENS4_18smem_ptr_flag_bitsILi32EEENST_INS5_IJNSA_ILi8EEESH_EEENS5_IJSH_SB_EEEEEEEvNS4_8identityENS4_13SM90_TMA_LOADES1B_vS1C_EENS_8epilogue10collective18CollectiveEpilogueINS1F_23Sm100TmaWarpSpecializedILi4ELi2ELi16ELb1ELb0EEEJSI_NS5_IJNST_ISF_SB_EENST_ISH_SB_EEEEESJ_SK_SJ_SK_NS1F_6fusion15FusionCallbacksIS1J_NS1N_17LinearCombinationISJ_fSJ_fLNS_15FloatRoundStyleE2EEESI_S1M_JEEENS4_5SM1004TMEM4LOAD26SM100_TMEM_LOAD_16dp128b8xES1D_S1B_NS4_17SM75_U32x4_LDSM_NENS4_14SM90_TMA_STOREES1B_NS4_17SM90_U32x4_STSM_NENS4_39AutoVectorizingCopyWithAssumedAlignmentILi128EEEEEEvvEEEEvNT_6ParamsE,@function
        .size           _ZN7cutlass13device_kernelINS_4gemm6kernel13GemmUniversalIN4cute5tupleIJiiiiEEENS1_10collective13CollectiveMmaINS1_35MainloopSm100TmaUmmaWarpSpecializedILi8ELi2ELi4ENS5_IJNS4_1CILi1EEENSA_ILi2EEESB_EEEEENS5_IJNSA_ILi64EEENSA_ILi128EEENSA_ILi32EEEEEENS_10tfloat32_tENS5_IJlSB_lEEESJ_SK_NS4_8TiledMMAINS4_8MMA_AtomIJNS4_17SM100_MMA_TF32_SSISJ_SJ_fLi64ELi128ELNS4_4UMMA5MajorE0ELSP_0ELNSO_7ScaleInE0ELSQ_0EEEEEENS4_6LayoutINS5_IJSB_SB_SB_EEENS5_IJNSA_ILi0EEESV_SV_EEEEENS5_IJNS4_10UnderscoreESY_SY_EEEEENS4_23SM90_TMA_LOAD_MULTICASTENS4_14ComposedLayoutINS4_7SwizzleILi3ELi4ELi3EEENS4_18smem_ptr_flag_bitsILi32EEENST_INS5_IJNSA_ILi8EEESH_EEENS5_IJSH_SB_EEEEEEEvNS4_8identityENS4_13SM90_TMA_LOADES1B_vS1C_EENS_8epilogue10collective18CollectiveEpilogueINS1F_23Sm100TmaWarpSpecializedILi4ELi2ELi16ELb1ELb0EEEJSI_NS5_IJNST_ISF_SB_EENST_ISH_SB_EEEEESJ_SK_SJ_SK_NS1F_6fusion15FusionCallbacksIS1J_NS1N_17LinearCombinationISJ_fSJ_fLNS_15FloatRoundStyleE2EEESI_S1M_JEEENS4_5SM1004TMEM4LOAD26SM100_TMEM_LOAD_16dp128b8xES1D_S1B_NS4_17SM75_U32x4_LDSM_NENS4_14SM90_TMA_STOREES1B_NS4_17SM90_U32x4_STSM_NENS4_39AutoVectorizingCopyWithAssumedAlignmentILi128EEEEEEvvEEEEvNT_6ParamsE,(.L_x_196 - _ZN7cutlass13device_kernelINS_4gemm6kernel13GemmUniversalIN4cute5tupleIJiiiiEEENS1_10collective13CollectiveMmaINS1_35MainloopSm100TmaUmmaWarpSpecializedILi8ELi2ELi4ENS5_IJNS4_1CILi1EEENSA_ILi2EEESB_EEEEENS5_IJNSA_ILi64EEENSA_ILi128EEENSA_ILi32EEEEEENS_10tfloat32_tENS5_IJlSB_lEEESJ_SK_NS4_8TiledMMAINS4_8MMA_AtomIJNS4_17SM100_MMA_TF32_SSISJ_SJ_fLi64ELi128ELNS4_4UMMA5MajorE0ELSP_0ELNSO_7ScaleInE0ELSQ_0EEEEEENS4_6LayoutINS5_IJSB_SB_SB_EEENS5_IJNSA_ILi0EEESV_SV_EEEEENS5_IJNS4_10UnderscoreESY_SY_EEEEENS4_23SM90_TMA_LOAD_MULTICASTENS4_14ComposedLayoutINS4_7SwizzleILi3ELi4ELi3EEENS4_18smem_ptr_flag_bitsILi32EEENST_INS5_IJNSA_ILi8EEESH_EEENS5_IJSH_SB_EEEEEEEvNS4_8identityENS4_13SM90_TMA_LOADES1B_vS1C_EENS_8epilogue10collective18CollectiveEpilogueINS1F_23Sm100TmaWarpSpecializedILi4ELi2ELi16ELb1ELb0EEEJSI_NS5_IJNST_ISF_SB_EENST_ISH_SB_EEEEESJ_SK_SJ_SK_NS1F_6fusion15FusionCallbacksIS1J_NS1N_17LinearCombinationISJ_fSJ_fLNS_15FloatRoundStyleE2EEESI_S1M_JEEENS4_5SM1004TMEM4LOAD26SM100_TMEM_LOAD_16dp128b8xES1D_S1B_NS4_17SM75_U32x4_LDSM_NENS4_14SM90_TMA_STOREES1B_NS4_17SM90_U32x4_STSM_NENS4_39AutoVectorizingCopyWithAssumedAlignmentILi128EEEEEEvvEEEEvNT_6ParamsE)
        .other          _ZN7cutlass13device_kernelINS_4gemm6kernel13GemmUniversalIN4cute5tupleIJiiiiEEENS1_10collective13CollectiveMmaINS1_35MainloopSm100TmaUmmaWarpSpecializedILi8ELi2ELi4ENS5_IJNS4_1CILi1EEENSA_ILi2EEESB_EEEEENS5_IJNSA_ILi64EEENSA_ILi128EEENSA_ILi32EEEEEENS_10tfloat32_tENS5_IJlSB_lEEESJ_SK_NS4_8TiledMMAINS4_8MMA_AtomIJNS4_17SM100_MMA_TF32_SSISJ_SJ_fLi64ELi128ELNS4_4UMMA5MajorE0ELSP_0ELNSO_7ScaleInE0ELSQ_0EEEEEENS4_6LayoutINS5_IJSB_SB_SB_EEENS5_IJNSA_ILi0EEESV_SV_EEEEENS5_IJNS4_10UnderscoreESY_SY_EEEEENS4_23SM90_TMA_LOAD_MULTICASTENS4_14ComposedLayoutINS4_7SwizzleILi3ELi4ELi3EEENS4_18smem_ptr_flag_bitsILi32EEENST_INS5_IJNSA_ILi8EEESH_EEENS5_IJSH_SB_EEEEEEEvNS4_8identityENS4_13SM90_TMA_LOADES1B_vS1C_EENS_8epilogue10collective18CollectiveEpilogueINS1F_23Sm100TmaWarpSpecializedILi4ELi2ELi16ELb1ELb0EEEJSI_NS5_IJNST_ISF_SB_EENST_ISH_SB_EEEEESJ_SK_SJ_SK_NS1F_6fusion15FusionCallbacksIS1J_NS1N_17LinearCombinationISJ_fSJ_fLNS_15FloatRoundStyleE2EEESI_S1M_JEEENS4_5SM1004TMEM4LOAD26SM100_TMEM_LOAD_16dp128b8xES1D_S1B_NS4_17SM75_U32x4_LDSM_NENS4_14SM90_TMA_STOREES1B_NS4_17SM90_U32x4_STSM_NENS4_39AutoVectorizingCopyWithAssumedAlignmentILi128EEEEEEvvEEEEvNT_6ParamsE,@"STO_CUDA_ENTRY STV_DEFAULT"
_ZN7cutlass13device_kernelINS_4gemm6kernel13GemmUniversalIN4cute5tupleIJiiiiEEENS1_10collective13CollectiveMmaINS1_35MainloopSm100TmaUmmaWarpSpecializedILi8ELi2ELi4ENS5_IJNS4_1CILi1EEENSA_ILi2EEESB_EEEEENS5_IJNSA_ILi64EEENSA_ILi128EEENSA_ILi32EEEEEENS_10tfloat32_tENS5_IJlSB_lEEESJ_SK_NS4_8TiledMMAINS4_8MMA_AtomIJNS4_17SM100_MMA_TF32_SSISJ_SJ_fLi64ELi128ELNS4_4UMMA5MajorE0ELSP_0ELNSO_7ScaleInE0ELSQ_0EEEEEENS4_6LayoutINS5_IJSB_SB_SB_EEENS5_IJNSA_ILi0EEESV_SV_EEEEENS5_IJNS4_10UnderscoreESY_SY_EEEEENS4_23SM90_TMA_LOAD_MULTICASTENS4_14ComposedLayoutINS4_7SwizzleILi3ELi4ELi3EEENS4_18smem_ptr_flag_bitsILi32EEENST_INS5_IJNSA_ILi8EEESH_EEENS5_IJSH_SB_EEEEEEEvNS4_8identityENS4_13SM90_TMA_LOADES1B_vS1C_EENS_8epilogue10collective18CollectiveEpilogueINS1F_23Sm100TmaWarpSpecializedILi4ELi2ELi16ELb1ELb0EEEJSI_NS5_IJNST_ISF_SB_EENST_ISH_SB_EEEEESJ_SK_SJ_SK_NS1F_6fusion15FusionCallbacksIS1J_NS1N_17LinearCombinationISJ_fSJ_fLNS_15FloatRoundStyleE2EEESI_S1M_JEEENS4_5SM1004TMEM4LOAD26SM100_TMEM_LOAD_16dp128b8xES1D_S1B_NS4_17SM75_U32x4_LDSM_NENS4_14SM90_TMA_STOREES1B_NS4_17SM90_U32x4_STSM_NENS4_39AutoVectorizingCopyWithAssumedAlignmentILi128EEEEEEvvEEEEvNT_6ParamsE:
[----:B------:R-:W1:Y:S01]  /*0000*/  LDC R1, c[0x0][0x37c] ;  /* 0x0000df00ff017b82 */ /* 0x000e620000000800 */
[----:B------:R-:W2:Y:S01]  /*0010*/  S2R R76, SR_TID.X ;  /* 0x00000000004c7919 */ /* 0x000ea20000002100 */
[----:B------:R-:W3:Y:S01]  /*0020*/  LDCU.64 UR8, c[0x0][0x890] ;  /* 0x00011200ff0877ac */ /* 0x000ee20008000a00 */
[----:B------:R-:W-:Y:S02]  /*0030*/  PRMT R63, RZ, 0x7610, R63 ;  /* 0x00007610ff3f7816 */ /* 0x000fe4000000003f */
[----:B------:R-:W-:Y:S01]  /*0040*/  ELECT P3, URZ, PT ;  /* 0x0000000000ff782f */ /* 0x000fe20003860000 */
[----:B---3--:R-:W-:-:S04]  /*0050*/  UISETP.NE.U32.AND UP0, UPT, UR8, URZ, UPT ;  /* 0x000000ff0800728c */ /* 0x008fc8000bf05070 */
[----:B------:R-:W-:Y:S01]  /*0060*/  UISETP.NE.AND.EX UP0, UPT, UR9, URZ, UPT, UP0 ;  /* 0x000000ff0900728c */ /* 0x000fe2000bf05300 */
[----:B--2---:R-:W-:-:S05]  /*0070*/  SHF.R.U32.HI R64, RZ, 0x5, R76 ;  /* 0x00000005ff407819 */ /* 0x004fca000001164c */
[----:B------:R-:W2:Y:S02]  /*0080*/  SHFL.IDX PT, R0, R64, RZ, 0x1f ;  /* 0x00001fff40007589 */ /* 0x000ea400000e0000 */
[----:B--2---:R-:W-:Y:S01]  /*0090*/  R2UR UR17, R0 ;  /* 0x00000000001172ca */ /* 0x004fe200000e0000 */
[----:B-1----:R-:W-:-:S14]  /*00a0*/  BRA.U UP0, `(.L_x_0) ;  /* 0x0000000100307547 */ /* 0x002fdc000b800000 */
[----:B------:R-:W1:Y:S02]  /*00b0*/  LDCU.64 UR4, c[0x0][0x888] ;  /* 0x00011100ff0477ac */ /* 0x000e640008000a00 */
[----:B-1----:R-:W-:-:S04]  /*00c0*/  UISETP.NE.U32.AND UP0, UPT, UR4, URZ, UPT ;  /* 0x000000ff0400728c */ /* 0x002fc8000bf05070 */
[----:B------:R-:W-:-:S09]  /*00d0*/  UISETP.NE.AND.EX UP0, UPT, UR5, URZ, UPT, UP0 ;  /* 0x000000ff0500728c */ /* 0x000fd2000bf05300 */
[----:B------:R-:W-:Y:S05]  /*00e0*/  BRA.U !UP0, `(.L_x_1) ;  /* 0x0000000108147547 */ /* 0x000fea000b800000 */
[----:B------:R-:W1:Y:S01]  /*00f0*/  LDC.64 R2, c[0x0][0x888] ;  /* 0x00022200ff027b82 */ /* 0x000e620000000a00 */
[----:B------:R-:W1:Y:S02]  /*0100*/  LDCU.64 UR4, c[0x0][0x358] ;  /* 0x00006b00ff0477ac */ /* 0x000e640008000a00 */
[----:B-1----:R1:W5:Y:S01]  /*0110*/  LDG.E R27, desc[UR4][R2.64] ;  /* 0x00000004021b7981 */ /* 0x002362000c1e1900 */
[----:B------:R-:W-:Y:S01]  /*0120*/  HFMA2 R63, -RZ, RZ, 0, 5.9604644775390625e-08 ;  /* 0x00000001ff3f7431 */ /* 0x000fe200000001ff */
[----:B------:R-:W-:Y:S05]  /*0130*/  BRA `(.L_x_0) ;  /* 0x00000000000c7947 */ /* 0x000fea0003800000 */
.L_x_1:
[----:B------:R-:W1:Y:S01]  /*0140*/  LDCU UR4, c[0x0][0x880] ;  /* 0x00011000ff0477ac */ /* 0x000e620008000800 */
[----:B------:R-:W-:Y:S01]  /*0150*/  HFMA2 R63, -RZ, RZ, 0, 5.9604644775390625e-08 ;  /* 0x00000001ff3f7431 */ /* 0x000fe200000001ff */
[----:B-1----:R-:W-:-:S07]  /*0160*/  MOV R27, UR4 ;  /* 0x00000004001b7c02 */ /* 0x002fce0008000f00 */
.L_x_0:
[----:B------:R-:W2:Y:S02]  /*0170*/  LDCU.64 UR4, c[0x0][0x8b0] ;  /* 0x00011600ff0477ac */ /* 0x000ea40008000a00 */
[----:B--2---:R-:W-:-:S04]  /*0180*/  UISETP.NE.U32.AND UP0, UPT, UR4, URZ, UPT ;  /* 0x000000ff0400728c */ /* 0x004fc8000bf05070 */
[----:B------:R-:W-:-:S09]  /*0190*/  UISETP.NE.AND.EX UP0, UPT, UR5, URZ, UPT, UP0 ;  /* 0x000000ff0500728c */ /* 0x000fd2000bf05300 */
[----:B------:R-:W-:Y:S05]  /*01a0*/  BRA.U UP0, `(.L_x_2) ;  /* 0x0000000100287547 */ /* 0x000fea000b800000 */
[----:B------:R-:W2:Y:S02]  /*01b0*/  LDCU.64 UR4, c[0x0][0x8a8] ;  /* 0x00011500ff0477ac */ /* 0x000ea40008000a00 */
[----:B--2---:R-:W-:-:S04]  /*01c0*/  UISETP.NE.U32.AND UP0, UPT, UR4, URZ, UPT ;  /* 0x000000ff0400728c */ /* 0x004fc8000bf05070 */
[----:B------:R-:W-:-:S09]  /*01d0*/  UISETP.NE.AND.EX UP0, UPT, UR5, URZ, UPT, UP0 ;  /* 0x000000ff0500728c */ /* 0x000fd2000bf05300 */
[----:B------:R-:W-:Y:S05]  /*01e0*/  BRA.U !UP0, `(.L_x_3) ;  /* 0x0000000108107547 */ /* 0x000fea000b800000 */
[----:B------:R-:W2:Y:S01]  /*01f0*/  LDC.64 R24, c[0x0][0x8a8] ;  /* 0x00022a00ff187b82 */ /* 0x000ea20000000a00 */
[----:B------:R-:W2:Y:S02]  /*0200*/  LDCU.64 UR4, c[0x0][0x358] ;  /* 0x00006b00ff0477ac */ /* 0x000ea40008000a00 */
[----:B--2---:R2:W5:Y:S01]  /*0210*/  LDG.E R24, desc[UR4][R24.64] ;  /* 0x0000000418187981 */ /* 0x004562000c1e1900 */
[----:B------:R-:W-:Y:S05]  /*0220*/  BRA `(.L_x_2) ;  /* 0x0000000000087947 */ /* 0x000fea0003800000 */
.L_x_3:
[----:B------:R-:W2:Y:S02]  /*0230*/  LDCU UR4, c[0x0][0x8a0] ;  /* 0x00011400ff0477ac */ /* 0x000ea40008000800 */
[----:B--2---:R-:W-:Y:S02]  /*0240*/  MOV R24, UR4 ;  /* 0x0000000400187c02 */ /* 0x004fe40008000f00 */
.L_x_2:
[----:B------:R-:W-:Y:S01]  /*0250*/  IMAD.U32 R0, RZ, RZ, UR17 ;  /* 0x00000011ff007e24 */ /* 0x000fe2000f8e00ff */
[----:B------:R-:W-:Y:S04]  /*0260*/  BSSY.RECONVERGENT B0, `(.L_x_4) ;  /* 0x000000c000007945 */ /* 0x000fe80003800200 */
[C---:B------:R-:W-:Y:S02]  /*0270*/  ISETP.NE.OR P1, PT, R0.reuse, 0x1, !P3 ;  /* 0x000000010000780c */ /* 0x040fe40005f25670 */
[----:B------:R-:W-:-:S11]  /*0280*/  ISETP.NE.OR P0, PT, R0, 0x3, !P3 ;  /* 0x000000030000780c */ /* 0x000fd60005f05670 */
[----:B------:R-:W-:Y:S05]  /*0290*/  @P1 BRA `(.L_x_5) ;  /* 0x0000000000201947 */ /* 0x000fea0003800000 */
[----:B------:R-:W3:Y:S02]  /*02a0*/  LDCU.64 UR4, c[0x0][0x348] ;  /* 0x00006900ff0477ac */ /* 0x000ee40008000a00 */
[----:B---3--:R-:W-:Y:S02]  /*02b0*/  UIADD3 UR6, UP1, UPT, UR4, 0x80, URZ ;  /* 0x0000008004067890 */ /* 0x008fe4000ff3e0ff */
[----:B------:R-:W-:Y:S02]  /*02c0*/  UIADD3 UR4, UP0, UPT, UR4, 0x180, URZ ;  /* 0x0000018004047890 */ /* 0x000fe4000ff1e0ff */
[----:B------:R-:W-:Y:S02]  /*02d0*/  UIADD3.X UR7, UPT, UPT, URZ, UR5, URZ, UP1, !UPT ;  /* 0x00000005ff077290 */ /* 0x000fe40008ffe4ff */
[----:B------:R-:W-:-:S07]  /*02e0*/  UIADD3.X UR5, UPT, UPT, URZ, UR5, URZ, UP0, !UPT ;  /* 0x00000005ff057290 */ /* 0x000fce00087fe4ff */
[----:B------:R3:W-:Y:S02]  /*02f0*/  UTMACCTL.PF [UR6] ;  /* 0x00000000060079b9 */ /* 0x0007e40008040000 */
[----:B------:R3:W-:Y:S02]  /*0300*/  UTMACCTL.PF [UR4] ;  /* 0x00000000040079b9 */ /* 0x0007e40008040000 */
[----:B---3--:R-:W-:Y:S01]  /*0310*/  NOP ;  /* 0x0000000000007918 */ /* 0x008fe20000000000 */
.L_x_5:
[----:B------:R-:W-:Y:S05]  /*0320*/  BSYNC.RECONVERGENT B0 ;  /* 0x0000000000007941 */ /* 0x000fea0003800200 */
.L_x_4:
[----:B------:R-:W-:Y:S04]  /*0330*/  BSSY.RECONVERGENT B0, `(.L_x_6) ;  /* 0x000000a000007945 */ /* 0x000fe80003800200 */
        /* <DEDUP_REMOVED lines=9> */
.L_x_7:
[----:B------:R-:W-:Y:S05]  /*03d0*/  BSYNC.RECONVERGENT B0 ;  /* 0x0000000000007941 */ /* 0x000fea0003800200 */
.L_x_6:
[----:B------:R-:W3:Y:S01]  /*03e0*/  LDCU.64 UR4, c[0x0][0x888] ;  /* 0x00011100ff0477ac */ /* 0x000ee20008000a00 */
[----:B------:R-:W-:Y:S02]  /*03f0*/  UISETP.EQ.U32.AND UP1, UPT, UR8, URZ, UPT ;  /* 0x000000ff0800728c */ /* 0x000fe4000bf22070 */
[----:B------:R-:W-:Y:S02]  /*0400*/  UPLOP3.LUT UP3, UPT, UPT, UPT, UPT, 0x80, 0x8 ;  /* 0x000000000008789c */ /* 0x000fe40003f6f070 */
[----:B---3--:R-:W-:-:S04]  /*0410*/  UISETP.NE.U32.AND UP0, UPT, UR4, URZ, UPT ;  /* 0x000000ff0400728c */ /* 0x008fc8000bf05070 */
[----:B------:R-:W-:-:S04]  /*0420*/  UISETP.NE.AND.EX UP0, UPT, UR5, URZ, UPT, UP0 ;  /* 0x000000ff0500728c */ /* 0x000fc8000bf05300 */
[----:B------:R-:W-:-:S04]  /*0430*/  UISETP.EQ.OR.EX UP2, UPT, UR9, URZ, !UP0, UP1 ;  /* 0x000000ff0900728c */ /* 0x000fc8000c742710 */
[----:B------:R-:W-:-:S06]  /*0440*/  UP2UR UR4, UPR, URZ, 0x4 ;  /* 0x00000004ff047883 */ /* 0x000fcc0008000000 */
[----:B------:R-:W-:Y:S01]  /*0450*/  MOV R67, UR4 ;  /* 0x0000000400437c02 */ /* 0x000fe20008000f00 */
[----:B------:R-:W-:Y:S06]  /*0460*/  BRA.U !UP2, `(.L_x_8) ;  /* 0x000000010a207547 */ /* 0x000fec000b800000 */
[----:B------:R-:W-:Y:S01]  /*0470*/  UISETP.NE.U32.AND UP1, UPT, UR8, URZ, UPT ;  /* 0x000000ff0800728c */ /* 0x000fe2000bf25070 */
[----:B-----5:R-:W-:Y:S01]  /*0480*/  FSETP.NEU.AND P0, PT, R27, RZ, PT ;  /* 0x000000ff1b00720b */ /* 0x020fe20003f0d000 */
[----:B------:R-:W-:Y:S02]  /*0490*/  USEL UR4, URZ, 0xffffffff, UP0 ;  /* 0xffffffffff047887 */ /* 0x000fe40008000000 */
[----:B------:R-:W-:-:S10]  /*04a0*/  UISETP.NE.AND.EX UP1, UPT, UR9, URZ, UPT, UP1 ;  /* 0x000000ff0900728c */ /* 0x000fd4000bf25310 */
[----:B------:R-:W-:Y:S01]  /*04b0*/  VOTEU.ANY UP0, P0 ;  /* 0x0000000000ff7886 */ /* 0x000fe20000000100 */
[----:B------:R-:W-:-:S04]  /*04c0*/  @!UP1 USEL UR4, URZ, 0xffffffff, UP0 ;  /* 0xffffffffff049887 */ /* 0x000fc80008000000 */
[----:B------:R-:W-:-:S04]  /*04d0*/  ULOP3.LUT UR4, UR4, 0x1, URZ, 0xc0, !UPT ;  /* 0x0000000104047892 */ /* 0x000fc8000f8ec0ff */
[----:B------:R-:W-:-:S11]  /*04e0*/  UISETP.NE.U32.AND UP3, UPT, UR4, 0x1, UPT ;  /* 0x000000010400788c */ /* 0x000fd6000bf65070 */
.L_x_8:
[----:B-1----:R-:W1:Y:S01]  /*04f0*/  SHFL.IDX PT, R2, R64, RZ, 0x1f ;  /* 0x00001fff40027589 */ /* 0x002e6200000e0000 */
[----:B------:R-:W-:-:S04]  /*0500*/  UISETP.NE.AND UP0, UPT, UR17, 0x2, UPT ;  /* 0x000000021100788c */ /* 0x000fc8000bf05270 */
[----:B------:R-:W-:Y:S01]  /*0510*/  USEL UR48, URZ, 0x1, UP0 ;  /* 0x00000001ff307887 */ /* 0x000fe20008000000 */
[----:B-1----:R-:W-:-:S13]  /*0520*/  ISETP.NE.AND P0, PT, R2, RZ, PT ;  /* 0x000000ff0200720c */ /* 0x002fda0003f05270 */
[----:B------:R-:W-:Y:S05]  /*0530*/  @P0 BRA `(.L_x_9) ;  /* 0x0000000000840947 */ /* 0x000fea0003800000 */
[----:B------:R-:W-:Y:S01]  /*0540*/  ELECT P0, URZ, PT ;  /* 0x0000000000ff782f */ /* 0x000fe20003800000 */
[----:B------:R-:W-:-:S12]  /*0550*/  BSSY.RECONVERGENT B0, `(.L_x_9) ;  /* 0x000001f000007945 */ /* 0x000fd80003800200 */
[----:B------:R-:W-:Y:S05]  /*0560*/  @!P0 BRA `(.L_x_10) ;  /* 0x0000000000748947 */ /* 0x000fea0003800000 */
[----:B------:R-:W1:Y:S01]  /*0570*/  S2UR UR4, SR_CgaCtaId ;  /* 0x00000000000479c3 */ /* 0x000e620000008800 */
[----:B------:R-:W-:Y:S01]  /*0580*/  UMOV UR5, 0x400 ;  /* 0x0000040000057882 */ /* 0x000fe20000000000 */
[----:B------:R-:W-:Y:S01]  /*0590*/  UMOV UR8, 0x1 ;  /* 0x0000000100087882 */ /* 0x000fe20000000000 */
[----:B------:R-:W-:Y:S01]  /*05a0*/  UMOV UR6, 0x2 ;  /* 0x0000000200067882 */ /* 0x000fe20000000000 */
[----:B------:R-:W-:-:S04]  /*05b0*/  UIADD3 UR8, UPT, UPT, -UR8, 0x100000, URZ ;  /* 0x0010000008087890 */ /* 0x000fc8000fffe1ff */
[----:B------:R-:W-:Y:S02]  /*05c0*/  USHF.L.U32 UR9, UR8, 0xb, URZ ;  /* 0x0000000b08097899 */ /* 0x000fe400080006ff */
[----:B------:R-:W-:Y:S02]  /*05d0*/  USHF.L.U32 UR8, UR8, 0x1, URZ ;  /* 0x0000000108087899 */ /* 0x000fe400080006ff */
[----:B------:R-:W-:-:S04]  /*05e0*/  UIADD3 UR6, UPT, UPT, -UR6, 0x100000, URZ ;  /* 0x0010000006067890 */ /* 0x000fc8000fffe1ff */
[----:B------:R-:W-:Y:S02]  /*05f0*/  USHF.L.U32 UR7, UR6, 0xb, URZ ;  /* 0x0000000b06077899 */ /* 0x000fe400080006ff */
[----:B------:R-:W-:Y:S02]  /*0600*/  USHF.L.U32 UR6, UR6, 0x1, URZ ;  /* 0x0000000106067899 */ /* 0x000fe400080006ff */
[----:B-1----:R-:W-:Y:S01]  /*0610*/  ULEA UR4, UR4, UR5, 0x18 ;  /* 0x0000000504047291 */ /* 0x002fe2000f8ec0ff */
[----:B------:R-:W1:Y:S11]  /*0620*/  FENCE.VIEW.ASYNC.S ;  /* 0x00000000000073c6 */ /* 0x000e760000000000 */
[----:B-1----:R1:W3:Y:S01]  /*0630*/  SYNCS.EXCH.64 URZ, [UR4], UR8 ;  /* 0x0000000804ff75b2 */ /* 0x0022e20008000100 */
[----:B------:R1:W4:Y:S01]  /*0640*/  SYNCS.EXCH.64 URZ, [UR4+0x40], UR6 ;  /* 0x0000400604ff75b2 */ /* 0x0003220008000100 */
[----:B------:R1:W1:Y:S01]  /*0650*/  SYNCS.EXCH.64 URZ, [UR4+0x8], UR8 ;  /* 0x0000080804ff75b2 */ /* 0x0002620008000100 */
        /* <DEDUP_REMOVED lines=13> */
[----:B------:R-:W-:Y:S01]  /*0730*/  NOP ;  /* 0x0000000000007918 */ /* 0x000fe20000000000 */
.L_x_10:
[----:B-1----:R-:W-:Y:S05]  /*0740*/  BSYNC.RECONVERGENT B0 ;  /* 0x0000000000007941 */ /* 0x002fea0003800200 */
.L_x_9:
[----:B------:R-:W1:Y:S01]  /*0750*/  SHFL.IDX PT, R2, R64, RZ, 0x1f ;  /* 0x00001fff40027589 */ /* 0x000e6200000e0000 */
[----:B------:R-:W-:Y:S01]  /*0760*/  NOP ;  /* 0x0000000000007918 */ /* 0x000fe20000000000 */
[----:B-1----:R-:W-:-:S13]  /*0770*/  ISETP.NE.AND P0, PT, R2, 0x1, PT ;  /* 0x000000010200780c */ /* 0x002fda0003f05270 */
[----:B------:R-:W-:Y:S05]  /*0780*/  @P0 BRA `(.L_x_11) ;  /* 0x0000000000580947 */ /* 0x000fea0003800000 */
        /* <DEDUP_REMOVED lines=9> */
[----:B------:R-:W-:Y:S01]  /*0820*/  USHF.L.U32 UR6, UR6, 0x1, URZ ;  /* 0x0000000106067899 */ /* 0x000fe200080006ff */
[----:B------:R-:W-:Y:S01]  /*0830*/  ELECT P0, URZ, PT ;  /* 0x0000000000ff782f */ /* 0x000fe20003800000 */
[----:B-1----:R-:W-:Y:S01]  /*0840*/  ULEA UR4, UR4, UR5, 0x18 ;  /* 0x0000000504047291 */ /* 0x002fe2000f8ec0ff */
[----:B------:R-:W1:Y:S11]  /*0850*/  FENCE.VIEW.ASYNC.S ;  /* 0x00000000000073c6 */ /* 0x000e760000000000 */
[----:B-1----:R1:W1:Y:S01]  /*0860*/  SYNCS.EXCH.64 URZ, [UR4+0x80], UR8 ;  /* 0x0000800804ff75b2 */ /* 0x0022620008000100 */
        /* <DEDUP_REMOVED lines=8> */
.L_x_11:
[----:B------:R-:W2:Y:S01]  /*08f0*/  SHFL.IDX PT, R2, R64, RZ, 0x1f ;  /* 0x00001fff40027589 */ /* 0x000ea200000e0000 */
[----:B------:R-:W-:Y:S01]  /*0900*/  NOP ;  /* 0x0000000000007918 */ /* 0x000fe20000000000 */
[----:B--2---:R-:W-:-:S13]  /*0910*/  ISETP.NE.AND P0, PT, R2, 0x3, PT ;  /* 0x000000030200780c */ /* 0x004fda0003f05270 */
[----:B------:R-:W-:Y:S05]  /*0920*/  @P0 BRA `(.L_x_12) ;  /* 0x0000000000300947 */ /* 0x000fea0003800000 */
[----:B-1----:R-:W1:Y:S01]  /*0930*/  S2UR UR6, SR_CgaCtaId ;  /* 0x00000000000679c3 */ /* 0x002e620000008800 */
[----:B------:R-:W-:Y:S01]  /*0940*/  UMOV UR4, 0x400 ;  /* 0x0000040000047882 */ /* 0x000fe20000000000 */
[----:B------:R-:W-:Y:S01]  /*0950*/  UMOV UR5, 0x20 ;  /* 0x0000002000057882 */ /* 0x000fe20000000000 */
[----:B------:R-:W-:Y:S01]  /*0960*/  ELECT P0, URZ, PT ;  /* 0x0000000000ff782f */ /* 0x000fe20003800000 */
[----:B-1----:R-:W-:Y:S02]  /*0970*/  ULEA UR6, UR6, UR4, 0x18 ;  /* 0x0000000406067291 */ /* 0x002fe4000f8ec0ff */
[----:B------:R-:W-:-:S04]  /*0980*/  UIADD3 UR4, UPT, UPT, -UR5, 0x100000, URZ ;  /* 0x0010000005047890 */ /* 0x000fc8000fffe1ff */
[----:B------:R-:W-:Y:S02]  /*0990*/  USHF.L.U32 UR5, UR4, 0xb, URZ ;  /* 0x0000000b04057899 */ /* 0x000fe400080006ff */
[----:B------:R-:W-:Y:S01]  /*09a0*/  USHF.L.U32 UR4, UR4, 0x1, URZ ;  /* 0x0000000104047899 */ /* 0x000fe200080006ff */
[----:B------:R-:W1:Y:S11]  /*09b0*/  FENCE.VIEW.ASYNC.S ;  /* 0x00000000000073c6 */ /* 0x000e760000000000 */
[----:B-1----:R2:W1:Y:S01]  /*09c0*/  SYNCS.EXCH.64 URZ, [UR6+0xc0], UR4 ;  /* 0x0000c00406ff75b2 */ /* 0x0024620008000100 */
[----:B------:R2:W1:Y:S02]  /*09d0*/  SYNCS.EXCH.64 URZ, [UR6+0xc8], UR4 ;  /* 0x0000c80406ff75b2 */ /* 0x0004640008000100 */
[----:B--2---:R-:W-:Y:S01]  /*09e0*/  NOP ;  /* 0x0000000000007918 */ /* 0x004fe20000000000 */
.L_x_12:
[----:B------:R-:W2:Y:S01]  /*09f0*/  SHFL.IDX PT, R2, R64, RZ, 0x1f ;  /* 0x00001fff40027589 */ /* 0x000ea200000e0000 */
[----:B------:R-:W-:Y:S01]  /*0a00*/  NOP ;  /* 0x0000000000007918 */ /* 0x000fe20000000000 */
[----:B--2---:R-:W-:-:S13]  /*0a10*/  ISETP.NE.AND P0, PT, R2, 0x4, PT ;  /* 0x000000040200780c */ /* 0x004fda0003f05270 */
[----:B------:R-:W-:Y:S05]  /*0a20*/  @P0 BRA `(.L_x_13) ;  /* 0x00000000004c0947 */ /* 0x000fea0003800000 */
[----:B-1----:R-:W1:Y:S01]  /*0a30*/  S2UR UR6, SR_CgaCtaId ;  /* 0x00000000000679c3 */ /* 0x002e620000008800 */
[----:B------:R-:W-:Y:S01]  /*0a40*/  UMOV UR4, 0x1e0 ;  /* 0x000001e000047882 */ /* 0x000fe20000000000 */
[----:B------:R-:W-:Y:S01]  /*0a50*/  UMOV UR5, 0x400 ;  /* 0x0000040000057882 */ /* 0x000fe20000000000 */
[----:B------:R-:W-:Y:S01]  /*0a60*/  USEL UR4, UR4, 0x1a0, UP3 ;  /* 0x000001a004047887 */ /* 0x000fe20009800000 */
[----:B------:R-:W-:Y:S01]  /*0a70*/  UMOV UR8, 0x1 ;  /* 0x0000000100087882 */ /* 0x000fe20000000000 */
[----:B------:R-:W-:Y:S01]  /*0a80*/  ELECT P0, URZ, PT ;  /* 0x0000000000ff782f */ /* 0x000fe20003800000 */
[----:B------:R-:W-:-:S04]  /*0a90*/  UIADD3 UR8, UPT, UPT, -UR8, 0x100000, URZ ;  /* 0x0010000008087890 */ /* 0x000fc8000fffe1ff */
[----:B------:R-:W-:Y:S02]  /*0aa0*/  USHF.L.U32 UR9, UR8, 0xb, URZ ;  /* 0x0000000b08097899 */ /* 0x000fe400080006ff */
[----:B------:R-:W-:Y:S02]  /*0ab0*/  USHF.L.U32 UR8, UR8, 0x1, URZ ;  /* 0x0000000108087899 */ /* 0x000fe400080006ff */
[----:B-1----:R-:W-:Y:S02]  /*0ac0*/  ULEA UR6, UR6, UR5, 0x18 ;  /* 0x0000000506067291 */ /* 0x002fe4000f8ec0ff */
[----:B------:R-:W-:-:S04]  /*0ad0*/  UIADD3 UR4, UPT, UPT, -UR4, 0x100000, URZ ;  /* 0x0010000004047890 */ /* 0x000fc8000fffe1ff */
[----:B------:R-:W-:Y:S02]  /*0ae0*/  USHF.L.U32 UR5, UR4, 0xb, URZ ;  /* 0x0000000b04057899 */ /* 0x000fe400080006ff */
[----:B------:R-:W-:Y:S01]  /*0af0*/  USHF.L.U32 UR4, UR4, 0x1, URZ ;  /* 0x0000000104047899 */ /* 0x000fe200080006ff */
[----:B------:R-:W1:Y:S03]  /*0b00*/  FENCE.VIEW.ASYNC.S ;  /* 0x00000000000073c6 */ /* 0x000e660000000000 */
[----:B-1----:R2:W1:Y:S08]  /*0b10*/  SYNCS.EXCH.64 URZ, [UR6+0xd0], UR8 ;  /* 0x0000d00806ff75b2 */ /* 0x0024700008000100 */
[----:B------:R2:W1:Y:S01]  /*0b20*/  SYNCS.EXCH.64 URZ, [UR6+0xe0], UR4 ;  /* 0x0000e00406ff75b2 */ /* 0x0004620008000100 */
[----:B------:R2:W1:Y:S01]  /*0b30*/  SYNCS.EXCH.64 URZ, [UR6+0xd8], UR8 ;  /* 0x0000d80806ff75b2 */ /* 0x0004620008000100 */
[----:B------:R2:W1:Y:S02]  /*0b40*/  SYNCS.EXCH.64 URZ, [UR6+0xe8], UR4 ;  /* 0x0000e80406ff75b2 */ /* 0x0004640008000100 */
[----:B--2---:R-:W-:Y:S01]  /*0b50*/  NOP ;  /* 0x0000000000007918 */ /* 0x004fe20000000000 */
.L_x_13:
[----:B------:R-:W2:Y:S01]  /*0b60*/  SHFL.IDX PT, R2, R64, RZ, 0x1f ;  /* 0x00001fff40027589 */ /* 0x000ea200000e0000 */
[----:B------:R-:W-:Y:S01]  /*0b70*/  NOP ;  /* 0x0000000000007918 */ /* 0x000fe20000000000 */
[----:B--2---:R-:W-:-:S13]  /*0b80*/  ISETP.NE.AND P0, PT, R2, 0x5, PT ;  /* 0x000000050200780c */ /* 0x004fda0003f05270 */
[----:B------:R-:W-:Y:S05]  /*0b90*/  @P0 BRA `(.L_x_14) ;  /* 0x0000000000580947 */ /* 0x000fea0003800000 */
[----:B-1----:R-:W1:Y:S01]  /*0ba0*/  S2UR UR4, SR_CgaCtaId ;  /* 0x00000000000479c3 */ /* 0x002e620000008800 */
        /* <DEDUP_REMOVED lines=19> */
[----:B------:R2:W1:Y:S02]  /*0ce0*/  SYNCS.EXCH.64 URZ, [UR4+0x128], UR6 ;  /* 0x0001280604ff75b2 */ /* 0x0004640008000100 */
[----:B--2---:R-:W-:Y:S01]  /*0cf0*/  NOP ;  /* 0x0000000000007918 */ /* 0x004fe20000000000 */
.L_x_14:
[----:B------:R-:W2:Y:S01]  /*0d00*/  SHFL.IDX PT, R2, R64, RZ, 0x1f ;  /* 0x00001fff40027589 */ /* 0x000ea200000e0000 */
[----:B------:R-:W-:Y:S01]  /*0d10*/  NOP ;  /* 0x0000000000007918 */ /* 0x000fe20000000000 */
[----:B--2---:R-:W-:-:S13]  /*0d20*/  ISETP.NE.AND P0, PT, R2, 0x3, PT ;  /* 0x000000030200780c */ /* 0x004fda0003f05270 */
[----:B------:R-:W-:Y:S05]  /*0d30*/  @P0 BRA `(.L_x_15) ;  /* 0x0000000000380947 */ /* 0x000fea0003800000 */
[----:B------:R-:W2:Y:S01]  /*0d40*/  S2UR UR5, SR_CgaCtaId ;  /* 0x00000000000579c3 */ /* 0x000ea20000008800 */
[----:B-1----:R-:W-:Y:S01]  /*0d50*/  UMOV UR4, 0x400 ;  /* 0x0000040000047882 */ /* 0x002fe20000000000 */
[----:B------:R-:W-:Y:S01]  /*0d60*/  UMOV UR6, 0x20 ;  /* 0x0000002000067882 */ /* 0x000fe20000000000 */
[----:B------:R-:W-:Y:S01]  /*0d70*/  ELECT P0, URZ, PT ;  /* 0x0000000000ff782f */ /* 0x000fe20003800000 */
[----:B------:R-:W-:-:S04]  /*0d80*/  UIADD3 UR6, UPT, UPT, -UR6, 0x100000, URZ ;  /* 0x0010000006067890 */ /* 0x000fc8000fffe1ff */
[----:B------:R-:W-:Y:S02]  /*0d90*/  USHF.L.U32 UR7, UR6, 0xb, URZ ;  /* 0x0000000b06077899 */ /* 0x000fe400080006ff */
[----:B------:R-:W-:Y:S02]  /*0da0*/  USHF.L.U32 UR6, UR6, 0x1, URZ ;  /* 0x0000000106067899 */ /* 0x000fe400080006ff */
[----:B--2---:R-:W-:Y:S01]  /*0db0*/  ULEA UR4, UR5, UR4, 0x18 ;  /* 0x0000000405047291 */ /* 0x004fe2000f8ec0ff */
[----:B------:R-:W1:Y:S11]  /*0dc0*/  FENCE.VIEW.ASYNC.S ;  /* 0x00000000000073c6 */ /* 0x000e760000000000 */
[----:B-1----:R2:W1:Y:S01]  /*0dd0*/  SYNCS.EXCH.64 URZ, [UR4+0x130], UR6 ;  /* 0x0001300604ff75b2 */ /* 0x0024620008000100 */
[----:B------:R2:W1:Y:S01]  /*0de0*/  SYNCS.EXCH.64 URZ, [UR4+0x140], UR6 ;  /* 0x0001400604ff75b2 */ /* 0x0004620008000100 */
[----:B------:R2:W1:Y:S01]  /*0df0*/  SYNCS.EXCH.64 URZ, [UR4+0x138], UR6 ;  /* 0x0001380604ff75b2 */ /* 0x0004620008000100 */
[----:B------:R2:W1:Y:S02]  /*0e00*/  SYNCS.EXCH.64 URZ, [UR4+0x148], UR6 ;  /* 0x0001480604ff75b2 */ /* 0x0004640008000100 */
[----:B--2---:R-:W-:Y:S01]  /*0e10*/  NOP ;  /* 0x0000000000007918 */ /* 0x004fe20000000000 */
.L_x_15:
[----:B-1----:R-:W1:Y:S01]  /*0e20*/  LDCU UR4, c[0x0][0x36c] ;  /* 0x00006d80ff0477ac */ /* 0x002e620008000800 */
[----:B------:R-:W-:Y:S01]  /*0e30*/  ISETP.NE.OR P3, PT, R0, 0x2, !P3 ;  /* 0x000000020000780c */ /* 0x000fe20005f65670 */
[----:B------:R-:W-:Y:S01]  /*0e40*/  NOP ;  /* 0x0000000000007918 */ /* 0x000fe20000000000 */
[----:B------:R-:W-:Y:S01]  /*0e50*/  LOP3.LUT R0, R76, 0x1f, RZ, 0xc0, !PT ;  /* 0x0000001f4c007812 */ /* 0x000fe200078ec0ff */
[----:B------:R-:W-:Y:S02]  /*0e60*/  UISETP.NE.AND UP4, UPT, UR17, URZ, UPT ;  /* 0x000000ff1100728c */ /* 0x000fe4000bf85270 */
[----:B-1----:R-:W-:-:S09]  /*0e70*/  UISETP.EQ.U32.AND UP5, UPT, UR4, 0x1, UPT ;  /* 0x000000010400788c */ /* 0x002fd2000bfa2070 */
[----:B------:R-:W-:Y:S05]  /*0e80*/  BRA.U !UP5, `(.L_x_16) ;  /* 0x000000010d087547 */ /* 0x000fea000b800000 */
[----:B---34-:R-:W-:Y:S01]  /*0e90*/  UCGABAR_ARV ;  /* 0x00000000000079c7 */ /* 0x018fe20008000000 */
[----:B------:R-:W-:Y:S05]  /*0ea0*/  BRA `(.L_x_17) ;  /* 0x0000000000047947 */ /* 0x000fea0003800000 */
.L_x_16:
[----:B---34-:R-:W-:Y:S01]  /*0eb0*/  NOP ;  /* 0x0000000000007918 */ /* 0x018fe20000000000 */
.L_x_17:
[----:B------:R-:W1:Y:S01]  /*0ec0*/  S2UR UR7, SR_CTAID.X ;  /* 0x00000000000779c3 */ /* 0x000e620000002500 */
[----:B------:R-:W-:-:S05]  /*0ed0*/  CS2R.32 R66, SR_CgaSize ;  /* 0x0000000000427805 */ /* 0x000fca0000008a00 */
[----:B------:R-:W-:-:S05]  /*0ee0*/  IMAD R66, R66, -0xa0, RZ ;  /* 0xffffff6042427824 */ /* 0x000fca00078e02ff */
[----:B------:R-:W-:-:S14]  /*0ef0*/  R2UR UR5, R66 ;  /* 0x00000000420572ca */ /* 0x000fdc00000e0000 */
[----:B------:R-:W2:Y:S01]  /*0f00*/  LDCU UR5, c[0x0][UR5+0x2b0] ;  /* 0x00005600050577ac */ /* 0x000ea20008000800 */
[----:B------:R-:W-:-:S05]  /*0f10*/  CS2R.32 R66, SR_CgaSize ;  /* 0x0000000000427805 */ /* 0x000fca0000008a00 */
[----:B------:R-:W-:-:S05]  /*0f20*/  IMAD R66, R66, -0xa0, RZ ;  /* 0xffffff6042427824 */ /* 0x000fca00078e02ff */
[----:B------:R-:W-:-:S14]  /*0f30*/  R2UR UR4, R66 ;  /* 0x00000000420472ca */ /* 0x000fdc00000e0000 */
[----:B------:R-:W3:Y:S01]  /*0f40*/  LDCU UR4, c[0x0][UR4+0x2b4] ;  /* 0x00005680040477ac */ /* 0x000ee20008000800 */
[----:B------:R-:W4:Y:S01]  /*0f50*/  S2UR UR8, SR_CTAID.Y ;  /* 0x00000000000879c3 */ /* 0x000f220000002600 */
[----:B------:R-:W-:-:S05]  /*0f60*/  CS2R.32 R66, SR_CgaSize ;  /* 0x0000000000427805 */ /* 0x000fca0000008a00 */
[----:B------:R-:W-:-:S05]  /*0f70*/  IMAD R66, R66, -0xa0, RZ ;  /* 0xffffff6042427824 */ /* 0x000fca00078e02ff */
[----:B------:R-:W-:-:S14]  /*0f80*/  R2UR UR9, R66 ;  /* 0x00000000420972ca */ /* 0x000fdc00000e0000 */
[----:B------:R-:W3:Y:S01]  /*0f90*/  LDCU UR9, c[0x0][UR9+0x2a0] ;  /* 0x00005400090977ac */ /* 0x000ee20008000800 */
[----:B------:R-:W-:-:S05]  /*0fa0*/  CS2R.32 R66, SR_CgaSize ;  /* 0x0000000000427805 */ /* 0x000fca0000008a00 */
[----:B------:R-:W-:-:S05]  /*0fb0*/  IMAD R66, R66, -0xa0, RZ ;  /* 0xffffff6042427824 */ /* 0x000fca00078e02ff */
[----:B------:R-:W-:-:S14]  /*0fc0*/  R2UR UR10, R66 ;  /* 0x00000000420a72ca */ /* 0x000fdc00000e0000 */
[----:B------:R-:W3:Y:S01]  /*0fd0*/  LDCU UR10, c[0x0][UR10+0x2a4] ;  /* 0x000054800a0a77ac */ /* 0x000ee20008000800 */
[----:B------:R-:W3:Y:S01]  /*0fe0*/  S2UR UR11, SR_CgaCtaId ;  /* 0x00000000000b79c3 */ /* 0x000ee20000008800 */
[----:B------:R-:W3:Y:S01]  /*0ff0*/  LDCU UR21, c[0x0][0xb24] ;  /* 0x00016480ff1577ac */ /* 0x000ee20008000800 */
[----:B------:R-:W3:Y:S01]  /*1000*/  LDCU UR42, c[0x0][0xb24] ;  /* 0x00016480ff2a77ac */ /* 0x000ee20008000800 */
[----:B-1----:R-:W-:-:S05]  /*1010*/  I2FP.F32.U32 R3, UR7 ;  /* 0x0000000700037c45 */ /* 0x002fca0008201000 */
[----:B------:R-:W1:Y:S01]  /*1020*/  S2UR UR36, SR_CTAID.Z ;  /* 0x00000000002479c3 */ /* 0x000e620000002700 */
[----:B------:R-:W1:Y:S01]  /*1030*/  LDCU UR27, c[0x0][0xb30] ;  /* 0x00016600ff1b77ac */ /* 0x000e620008000800 */
[----:B--2---:R-:W-:Y:S01]  /*1040*/  FMUL R3, R3, UR5 ;  /* 0x0000000503037c20 */ /* 0x004fe20008400000 */
[----:B------:R-:W-:Y:S01]  /*1050*/  UMOV UR16, UR7 ;  /* 0x0000000700107c82 */ /* 0x000fe20008000000 */
[----:B----4-:R-:W-:Y:S01]  /*1060*/  I2FP.F32.U32 R2, UR8 ;  /* 0x0000000800027c45 */ /* 0x010fe20008201000 */
[----:B------:R-:W-:-:S03]  /*1070*/  UMOV UR20, UR8 ;  /* 0x0000000800147c82 */ /* 0x000fc60008000000 */
[----:B------:R-:W2:Y:S01]  /*1080*/  F2I.U32.TRUNC.NTZ R3, R3 ;  /* 0x0000000300037305 */ /* 0x000ea2000020f000 */
[----:B---3--:R-:W-:Y:S01]  /*1090*/  UISETP.GE.AND UP2, UPT, UR21, 0x1, UPT ;  /* 0x000000011500788c */ /* 0x008fe2000bf46270 */
[----:B------:R-:W-:Y:S01]  /*10a0*/  FMUL R2, R2, UR4 ;  /* 0x0000000402027c20 */ /* 0x000fe20008400000 */
[----:B------:R-:W-:-:S05]  /*10b0*/  USHF.L.U32 UR28, UR11, 0xa, URZ ;  /* 0x0000000a0b1c7899 */ /* 0x000fca00080006ff */
[----:B------:R-:W3:Y:S01]  /*10c0*/  F2I.U32.TRUNC.NTZ R2, R2 ;  /* 0x0000000200027305 */ /* 0x000ee2000020f000 */
[----:B--2---:R-:W-:Y:S02]  /*10d0*/  R2UR UR4, R3 ;  /* 0x00000000030472ca */ /* 0x004fe400000e0000 */
[----:B---3--:R-:W-:Y:S02]  /*10e0*/  R2UR UR6, R2 ;  /* 0x00000000020672ca */ /* 0x008fe400000e0000 */
[----:B------:R-:W-:-:S09]  /*10f0*/  PRMT R2, RZ, 0x7610, R2 ;  /* 0x00007610ff027816 */ /* 0x000fd20000000002 */
[----:B------:R-:W-:-:S04]  /*1100*/  UIADD3 UR5, UPT, UPT, -UR4, URZ, URZ ;  /* 0x000000ff04057290 */ /* 0x000fc8000fffe1ff */
[----:B------:R-:W-:Y:S02]  /*1110*/  UIMAD UR5, UR9, UR5, UR7 ;  /* 0x00000005090572a4 */ /* 0x000fe4000f8e0207 */
[----:B------:R-:W-:-:S04]  /*1120*/  UIADD3 UR4, UPT, UPT, -UR6, URZ, URZ ;  /* 0x000000ff06047290 */ /* 0x000fc8000fffe1ff */
[----:B------:R-:W-:Y:S01]  /*1130*/  IMAD.U32 R66, RZ, RZ, UR5 ;  /* 0x00000005ff427e24 */ /* 0x000fe2000f8e00ff */
[----:B------:R-:W-:-:S06]  /*1140*/  UIMAD UR4, UR10, UR4, UR8 ;  /* 0x000000040a0472a4 */ /* 0x000fcc000f8e0208 */
[----:B------:R-:W-:Y:S01]  /*1150*/  IMAD.U32 R65, RZ, RZ, UR4 ;  /* 0x00000004ff417e24 */ /* 0x000fe2000f8e00ff */
[----:B-1----:R-:W-:Y:S06]  /*1160*/  BRA.U UP4, `(.L_x_18) ;  /* 0x00000001042c7547 */ /* 0x002fec000b800000 */
[----:B------:R-:W-:Y:S02]  /*1170*/  R2UR UR5, R65 ;  /* 0x00000000410572ca */ /* 0x000fe400000e0000 */
[----:B------:R-:W-:-:S11]  /*1180*/  R2UR UR4, R66 ;  /* 0x00000000420472ca */ /* 0x000fd600000e0000 */
[----:B------:R-:W-:Y:S02]  /*1190*/  UISETP.NE.AND UP0, UPT, UR5, URZ, UPT ;  /* 0x000000ff0500728c */ /* 0x000fe4000bf05270 */
[----:B------:R-:W-:Y:S02]  /*11a0*/  UISETP.NE.AND UP1, UPT, UR5, 0x1, UPT ;  /* 0x000000010500788c */ /* 0x000fe4000bf25270 */
[----:B------:R-:W-:-:S04]  /*11b0*/  UISETP.EQ.OR UP0, UPT, UR4, URZ, !UP0 ;  /* 0x000000ff0400728c */ /* 0x000fc8000c702670 */
[----:B------:R-:W-:Y:S02]  /*11c0*/  USEL UR5, URZ, 0x1, !UP0 ;  /* 0x00000001ff057887 */ /* 0x000fe4000c000000 */
[----:B------:R-:W-:Y:S02]  /*11d0*/  UISETP.NE.AND UP0, UPT, UR4, URZ, UPT ;  /* 0x000000ff0400728c */ /* 0x000fe4000bf05270 */
[----:B------:R-:W-:-:S04]  /*11e0*/  USEL UR4, URZ, 0x2, UP1 ;  /* 0x00000002ff047887 */ /* 0x000fc80008800000 */
[----:B------:R-:W-:-:S04]  /*11f0*/  USEL UR4, UR4, 0x2, UP0 ;  /* 0x0000000204047887 */ /* 0x000fc80008000000 */
[----:B------:R-:W-:-:S06]  /*1200*/  UIADD3 UR4, UPT, UPT, UR5, UR4, URZ ;  /* 0x0000000405047290 */ /* 0x000fcc000fffe0ff */
[----:B------:R-:W-:Y:S02]  /*1210*/  IMAD.U32 R2, RZ, RZ, UR4 ;  /* 0x00000004ff027e24 */ /* 0x000fe4000f8e00ff */
.L_x_18:
[----:B------:R-:W-:Y:S05]  /*1220*/  BRA.U !UP2, `(.L_x_19) ;  /* 0x000000010ad47547 */ /* 0x000fea000b800000 */
[----:B------:R-:W1:Y:S01]  /*1230*/  LDCU.128 UR12, c[0x0][0xb10] ;  /* 0x00016200ff0c77ac */ /* 0x000e620008000c00 */
[----:B------:R-:W2:Y:S01]  /*1240*/  LDCU UR6, c[0x0][0x370] ;  /* 0x00006e00ff0677ac */ /* 0x000ea20008000800 */
[----:B------:R-:W3:Y:S01]  /*1250*/  LDCU UR5, c[0x0][0x374] ;  /* 0x00006e80ff0577ac */ /* 0x000ee20008000800 */
[----:B------:R-:W4:Y:S01]  /*1260*/  LDCU UR26, c[0x0][0xb0c] ;  /* 0x00016180ff1a77ac */ /* 0x000f220008000800 */
[----:B------:R-:W4:Y:S01]  /*1270*/  LDCU UR4, c[0x0][0xb20] ;  /* 0x00016400ff0477ac */ /* 0x000f220008000800 */
[----:B------:R-:W4:Y:S01]  /*1280*/  LDCU.64 UR8, c[0x0][0xb28] ;  /* 0x00016500ff0877ac */ /* 0x000f220008000a00 */
[----:B-1----:R-:W-:Y:S02]  /*1290*/  UISETP.NE.AND UP0, UPT, UR14, 0x1, UPT ;  /* 0x000000010e00788c */ /* 0x002fe4000bf05270 */
[----:B---3--:R-:W-:Y:S02]  /*12a0*/  UIMAD.WIDE.U32 UR10, UR5, UR15, URZ ;  /* 0x0000000f050a72a5 */ /* 0x008fe4000f8e00ff */
[----:B--2---:R-:W-:-:S02]  /*12b0*/  UIMAD.WIDE.U32 UR22, UR6, UR12, URZ ;  /* 0x0000000c061672a5 */ /* 0x004fc4000f8e00ff */
[----:B----4-:R-:W-:Y:S02]  /*12c0*/  UISETP.NE.AND UP1, UPT, UR26, 0x1, UPT ;  /* 0x000000011a00788c */ /* 0x010fe4000bf25270 */
[----:B------:R-:W-:Y:S01]  /*12d0*/  UISETP.NE.AND UP2, UPT, UR21, 0x1, UPT ;  /* 0x000000011500788c */ /* 0x000fe2000bf45270 */
[----:B------:R-:W-:Y:S02]  /*12e0*/  UMOV UR10, UR11 ;  /* 0x0000000b000a7c82 */ /* 0x000fe40008000000 */
[----:B------:R-:W-:Y:S01]  /*12f0*/  UMOV UR22, UR23 ;  /* 0x0000001700167c82 */ /* 0x000fe20008000000 */
[----:B------:R-:W-:Y:S02]  /*1300*/  @UP0 USHF.R.U32.HI UR5, URZ, UR4, UR10 ;  /* 0x00000004ff050299 */ /* 0x000fe4000801160a */
[----:B------:R-:W-:Y:S02]  /*1310*/  UIMAD.WIDE.U32 UR24, UR20, UR15, URZ ;  /* 0x0000000f141872a5 */ /* 0x000fe4000f8e00ff */
[----:B------:R-:W-:-:S02]  /*1320*/  UIMAD.WIDE.U32 UR10, UR5, UR8, URZ ;  /* 0x00000008050a72a5 */ /* 0x000fc4000f8e00ff */
[----:B------:R-:W-:Y:S02]  /*1330*/  @UP1 USHF.R.U32.HI UR6, URZ, UR13, UR22 ;  /* 0x0000000dff061299 */ /* 0x000fe40008011616 */
[----:B------:R-:W-:Y:S02]  /*1340*/  UIMAD.WIDE.U32 UR18, UR16, UR12, URZ ;  /* 0x0000000c101272a5 */ /* 0x000fe4000f8e00ff */
[----:B------:R-:W-:Y:S01]  /*1350*/  UIMAD.WIDE.U32 UR22, UR6, UR8, URZ ;  /* 0x00000008061672a5 */ /* 0x000fe2000f8e00ff */
[----:B------:R-:W-:Y:S01]  /*1360*/  UMOV UR24, UR25 ;  /* 0x0000001900187c82 */ /* 0x000fe20008000000 */
[----:B------:R-:W-:Y:S01]  /*1370*/  UMOV UR10, UR11 ;  /* 0x0000000b000a7c82 */ /* 0x000fe20008000000 */
[----:B------:R-:W-:Y:S02]  /*1380*/  USHF.R.U32.HI UR24, URZ, UR4, UR24 ;  /* 0x00000004ff187299 */ /* 0x000fe40008011618 */
[----:B------:R-:W-:Y:S02]  /*1390*/  @UP2 USHF.R.U32.HI UR5, URZ, UR9, UR10 ;  /* 0x00000009ff052299 */ /* 0x000fe4000801160a */
[----:B------:R-:W-:Y:S01]  /*13a0*/  UMOV UR7, UR23 ;  /* 0x0000001700077c82 */ /* 0x000fe20008000000 */
[----:B------:R-:W-:Y:S01]  /*13b0*/  UMOV UR18, UR19 ;  /* 0x0000001300127c82 */ /* 0x000fe20008000000 */
[----:B------:R-:W-:-:S02]  /*13c0*/  @UP2 USHF.R.U32.HI UR6, URZ, UR9, UR7 ;  /* 0x00000009ff062299 */ /* 0x000fc40008011607 */
[----:B------:R-:W-:Y:S02]  /*13d0*/  USHF.R.U32.HI UR18, URZ, UR13, UR18 ;  /* 0x0000000dff127299 */ /* 0x000fe40008011612 */
[----:B------:R-:W-:Y:S02]  /*13e0*/  USEL UR4, UR20, UR24, !UP0 ;  /* 0x0000001814047287 */ /* 0x000fe4000c000000 */
[----:B------:R-:W-:Y:S02]  /*13f0*/  UIMAD UR7, UR5, UR21, URZ ;  /* 0x00000015050772a4 */ /* 0x000fe4000f8e02ff */
[----:B------:R-:W-:Y:S02]  /*1400*/  USEL UR5, UR16, UR18, !UP1 ;  /* 0x0000001210057287 */ /* 0x000fe4000c800000 */
[----:B------:R-:W-:Y:S02]  /*1410*/  UIMAD UR12, UR6, UR21, URZ ;  /* 0x00000015060c72a4 */ /* 0x000fe4000f8e02ff */
[----:B------:R-:W-:-:S02]  /*1420*/  UISETP.GE.AND UP0, UPT, UR4, UR7, UPT ;  /* 0x000000070400728c */ /* 0x000fc4000bf06270 */
[----:B------:R-:W-:Y:S02]  /*1430*/  UIMAD.WIDE.U32 UR10, UR4, UR8, URZ ;  /* 0x00000008040a72a5 */ /* 0x000fe4000f8e00ff */
[----:B------:R-:W-:Y:S02]  /*1440*/  UISETP.GE.OR UP0, UPT, UR5, UR12, UP0 ;  /* 0x0000000c0500728c */ /* 0x000fe40008706670 */
[----:B------:R-:W-:Y:S02]  /*1450*/  UIMAD.WIDE.U32 UR12, UR5, UR8, URZ ;  /* 0x00000008050c72a5 */ /* 0x000fe4000f8e00ff */
[----:B------:R-:W-:Y:S01]  /*1460*/  UIADD3 UR10, UPT, UPT, -UR4, URZ, URZ ;  /* 0x000000ff040a7290 */ /* 0x000fe2000fffe1ff */
[----:B------:R-:W-:Y:S01]  /*1470*/  UMOV UR8, UR11 ;  /* 0x0000000b00087c82 */ /* 0x000fe20008000000 */
[----:B------:R-:W-:Y:S02]  /*1480*/  UIADD3 UR11, UPT, UPT, -UR5, URZ, URZ ;  /* 0x000000ff050b7290 */ /* 0x000fe4000fffe1ff */
[----:B------:R-:W-:-:S03]  /*1490*/  USHF.R.U32.HI UR8, URZ, UR9, UR8 ;  /* 0x00000009ff087299 */ /* 0x000fc60008011608 */
[----:B------:R-:W-:Y:S01]  /*14a0*/  @!UP0 UMOV UR7, UR13 ;  /* 0x0000000d00078c82 */ /* 0x000fe20008000000 */
[----:B------:R-:W-:Y:S02]  /*14b0*/  UIMAD UR20, UR14, UR10, UR20 ;  /* 0x0000000a0e1472a4 */ /* 0x000fe4000f8e0214 */
[----:B------:R-:W-:Y:S02]  /*14c0*/  USEL UR8, UR4, UR8, !UP2 ;  /* 0x0000000804087287 */ /* 0x000fe4000d000000 */
[----:B------:R-:W-:Y:S02]  /*14d0*/  @!UP0 USHF.R.U32.HI UR7, URZ, UR9, UR7 ;  /* 0x00000009ff078299 */ /* 0x000fe40008011607 */
[----:B------:R-:W-:Y:S02]  /*14e0*/  UIADD3 UR9, UPT, UPT, -UR8, URZ, URZ ;  /* 0x000000ff08097290 */ /* 0x000fe4000fffe1ff */
[----:B------:R-:W-:Y:S02]  /*14f0*/  @!UP0 USEL UR7, UR5, UR7, !UP2 ;  /* 0x0000000705078287 */ /* 0x000fe4000d000000 */
[----:B------:R-:W-:-:S02]  /*1500*/  UIMAD UR9, UR21, UR9, UR4 ;  /* 0x00000009150972a4 */ /* 0x000fc4000f8e0204 */
[----:B------:R-:W-:Y:S02]  /*1510*/  @!UP0 UIADD3 UR8, UPT, UPT, UR8, -UR7, URZ ;  /* 0x8000000708088290 */ /* 0x000fe4000fffe0ff */
[----:B------:R-:W-:Y:S02]  /*1520*/  @!UP0 UIMAD UR6, UR9, UR6, UR7 ;  /* 0x00000006090682a4 */ /* 0x000fe4000f8e0207 */
[----:B------:R-:W-:Y:S02]  /*1530*/  @!UP0 UIMAD UR4, UR8, UR21, UR5 ;  /* 0x00000015080482a4 */ /* 0x000fe4000f8e0205 */
[----:B------:R-:W-:Y:S02]  /*1540*/  UIMAD UR16, UR26, UR11, UR16 ;  /* 0x0000000b1a1072a4 */ /* 0x000fe4000f8e0210 */
[----:B------:R-:W-:Y:S01]  /*1550*/  UIMAD UR20, UR4, UR14, UR20 ;  /* 0x0000000e041472a4 */ /* 0x000fe2000f8e0214 */
[----:B------:R-:W-:Y:S02]  /*1560*/  @!UP0 UMOV UR5, UR6 ;  /* 0x0000000600058c82 */ /* 0x000fe40008000000 */
[----:B------:R-:W-:-:S12]  /*1570*/  UIMAD UR16, UR5, UR26, UR16 ;  /* 0x0000001a051072a4 */ /* 0x000fd8000f8e0210 */
.L_x_19:
[----:B------:R-:W-:Y:S02]  /*1580*/  UISETP.NE.AND UP1, UPT, UR27, 0x1, UPT ;  /* 0x000000011b00788c */ /* 0x000fe4000bf25270 */
[----:B------:R-:W-:Y:S02]  /*1590*/  UISETP.NE.AND UP0, UPT, UR17, 0x2, UPT ;  /* 0x000000021100788c */ /* 0x000fe4000bf05270 */
[----:B------:R-:W-:-:S05]  /*15a0*/  ULOP3.LUT UR28, UR28, 0x400, URZ, 0xc0, !UPT ;  /* 0x000004001c1c7892 */ /* 0x000fca000f8ec0ff */
[----:B------:R-:W-:Y:S07]  /*15b0*/  BRA.U UP1, `(.L_x_20) ;  /* 0x0000000101447547 */ /* 0x000fee000b800000 */
[----:B------:R-:W1:Y:S01]  /*15c0*/  LDCU.128 UR8, c[0x0][0xb10] ;  /* 0x00016200ff0877ac */ /* 0x000e620008000c00 */
[----:B------:R-:W2:Y:S01]  /*15d0*/  LDCU UR12, c[0x0][0xb0c] ;  /* 0x00016180ff0c77ac */ /* 0x000ea20008000800 */
[----:B------:R-:W3:Y:S01]  /*15e0*/  LDCU UR13, c[0x0][0xb20] ;  /* 0x00016400ff0d77ac */ /* 0x000ee20008000800 */
[----:B-1----:R-:W-:Y:S02]  /*15f0*/  UIMAD.WIDE.U32 UR6, UR16, UR8, URZ ;  /* 0x00000008100672a5 */ /* 0x002fe4000f8e00ff */
[----:B------:R-:W-:Y:S02]  /*1600*/  UIMAD.WIDE.U32 UR4, UR20, UR11, URZ ;  /* 0x0000000b140472a5 */ /* 0x000fe4000f8e00ff */
[----:B--2---:R-:W-:Y:S02]  /*1610*/  UISETP.NE.AND UP2, UPT, UR12, 0x1, UPT ;  /* 0x000000010c00788c */ /* 0x004fe4000bf45270 */
[----:B------:R-:W-:Y:S01]  /*1620*/  UISETP.NE.AND UP1, UPT, UR10, 0x1, UPT ;  /* 0x000000010a00788c */ /* 0x000fe2000bf25270 */
[----:B------:R-:W-:-:S02]  /*1630*/  UMOV UR6, UR7 ;  /* 0x0000000700067c82 */ /* 0x000fc40008000000 */
[----:B------:R-:W-:Y:S01]  /*1640*/  UMOV UR4, UR5 ;  /* 0x0000000500047c82 */ /* 0x000fe20008000000 */
[----:B------:R-:W-:Y:S02]  /*1650*/  USHF.R.U32.HI UR6, URZ, UR9, UR6 ;  /* 0x00000009ff067299 */ /* 0x000fe40008011606 */
[----:B---3--:R-:W-:Y:S02]  /*1660*/  USHF.R.U32.HI UR4, URZ, UR13, UR4 ;  /* 0x0000000dff047299 */ /* 0x008fe40008011604 */
[----:B------:R-:W-:Y:S02]  /*1670*/  USEL UR5, UR16, UR6, !UP2 ;  /* 0x0000000610057287 */ /* 0x000fe4000d000000 */
[----:B------:R-:W-:-:S04]  /*1680*/  USEL UR4, UR20, UR4, !UP1 ;  /* 0x0000000414047287 */ /* 0x000fc8000c800000 */
[----:B------:R-:W-:Y:S02]  /*1690*/  UIADD3 UR6, UPT, UPT, UR5, -UR4, URZ ;  /* 0x8000000405067290 */ /* 0x000fe4000fffe0ff */
[----:B------:R-:W-:Y:S02]  /*16a0*/  UIADD3 UR4, UPT, UPT, -UR5, UR4, URZ ;  /* 0x0000000405047290 */ /* 0x000fe4000fffe1ff */
[----:B------:R-:W-:Y:S02]  /*16b0*/  UIMAD UR20, UR6, UR10, UR20 ;  /* 0x0000000a061472a4 */ /* 0x000fe4000f8e0214 */
[----:B------:R-:W-:-:S12]  /*16c0*/  UIMAD UR16, UR4, UR12, UR16 ;  /* 0x0000000c041072a4 */ /* 0x000fd8000f8e0210 */
.L_x_20:
[----:B------:R-:W-:Y:S05]  /*16d0*/  BRA.U !UP5, `(.L_x_21) ;  /* 0x000000010d0c7547 */ /* 0x000fea000b800000 */
[----:B------:R-:W-:Y:S01]  /*16e0*/  UCGABAR_WAIT ;  /* 0x0000000000007dc7 */ /* 0x000fe20008000000 */
[----:B------:R-:W-:Y:S01]  /*16f0*/  CCTL.IVALL ;  /* 0x00000000ff00798f */ /* 0x000fe20002000000 */
[----:B------:R-:W-:Y:S05]  /*1700*/  BRA `(.L_x_22) ;  /* 0x0000000000047947 */ /* 0x000fea0003800000 */
.L_x_21:
[----:B------:R-:W-:Y:S06]  /*1710*/  BAR.SYNC.DEFER_BLOCKING 0x0 ;  /* 0x0000000000007b1d */ /* 0x000fec0000010000 */
.L_x_22:
[----:B------:R-:W-:Y:S05]  /*1720*/  BRA.U UP0, `(.L_x_23) ;  /* 0x0000001500547547 */ /* 0x000fea000b800000 */
[----:B------:R-:W1:Y:S01]  /*1730*/  LDCU UR6, c[0x0][0x38c] ;  /* 0x00007180ff0677ac */ /* 0x000e620008000800 */
[----:B------:R-:W2:Y:S01]  /*1740*/  S2UR UR8, SR_CgaCtaId ;  /* 0x00000000000879c3 */ /* 0x000ea20000008800 */
[----:B------:R-:W-:Y:S01]  /*1750*/  PLOP3.LUT P1, PT, PT, PT, UP3, 0x80, 0x8 ;  /* 0x000000000008781c */ /* 0x000fe20003f2f038 */
[----:B------:R-:W-:Y:S01]  /*1760*/  IMAD.MOV.U32 R12, RZ, RZ, 0x1 ;  /* 0x00000001ff0c7424 */ /* 0x000fe200078e00ff */
[----:B------:R-:W-:Y:S01]  /*1770*/  UMOV UR7, 0x400 ;  /* 0x0000040000077882 */ /* 0x000fe20000000000 */
[----:B------:R-:W-:Y:S01]  /*1780*/  UISETP.NE.AND UP1, UPT, UR17, URZ, UPT ;  /* 0x000000ff1100728c */ /* 0x000fe2000bf25270 */
[----:B------:R-:W-:Y:S02]  /*1790*/  ISETP.EQ.OR P2, PT, R0, RZ, P3 ;  /* 0x000000ff0000720c */ /* 0x000fe40001f42670 */
[----:B------:R-:W-:Y:S02]  /*17a0*/  CS2R R10, SRZ ;  /* 0x00000000000a7805 */ /* 0x000fe4000001ff00 */
[----:B------:R-:W-:Y:S01]  /*17b0*/  PLOP3.LUT P1, PT, P1, PT, PT, 0x8, 0x80 ;  /* 0x000000000080781c */ /* 0x000fe20000f2e170 */
[----:B------:R-:W-:Y:S01]  /*17c0*/  IMAD.MOV.U32 R9, RZ, RZ, RZ ;  /* 0x000000ffff097224 */ /* 0x000fe200078e00ff */
[----:B------:R-:W3:Y:S01]  /*17d0*/  LDCU UR40, c[0x0][0x370] ;  /* 0x00006e00ff2877ac */ /* 0x000ee20008000800 */
[----:B------:R-:W-:Y:S01]  /*17e0*/  IMAD.MOV.U32 R8, RZ, RZ, 0x1 ;  /* 0x00000001ff087424 */ /* 0x000fe200078e00ff */
[----:B------:R-:W4:Y:S01]  /*17f0*/  LDCU.64 UR26, c[0x0][0x348] ;  /* 0x00006900ff1a77ac */ /* 0x000f220008000a00 */
[----:B-1----:R-:W-:-:S02]  /*1800*/  UIADD3 UR5, UPT, UPT, UR6, 0x1f, URZ ;  /* 0x0000001f06057890 */ /* 0x002fc4000fffe0ff */
[----:B------:R-:W-:Y:S02]  /*1810*/  USHF.R.U32.HI UR45, URZ, 0x5, UR28 ;  /* 0x00000005ff2d7899 */ /* 0x000fe4000801161c */
[----:B------:R-:W-:Y:S02]  /*1820*/  USHF.R.S32.HI UR4, URZ, 0x1f, UR5 ;  /* 0x0000001fff047899 */ /* 0x000fe40008011405 */
[----:B------:R-:W-:Y:S02]  /*1830*/  UIADD3 UR46, UPT, UPT, UR6, 0x3e, URZ ;  /* 0x0000003e062e7890 */ /* 0x000fe4000fffe0ff */
[----:B------:R-:W-:Y:S02]  /*1840*/  ULEA.HI UR4, UR4, UR5, URZ, 0x5 ;  /* 0x0000000504047291 */ /* 0x000fe4000f8f28ff */
[----:B------:R-:W-:Y:S02]  /*1850*/  UIADD3 UR5, UPT, UPT, UR6, -0x1, URZ ;  /* 0xffffffff06057890 */ /* 0x000fe4000fffe0ff */
[----:B------:R-:W-:-:S02]  /*1860*/  USHF.R.S32.HI UR43, URZ, 0x5, UR4 ;  /* 0x00000005ff2b7899 */ /* 0x000fc40008011404 */
[----:B------:R-:W-:Y:S02]  /*1870*/  UISETP.GE.U32.AND UP2, UPT, UR5, -0x3f, UPT ;  /* 0xffffffc10500788c */ /* 0x000fe4000bf46070 */
[----:B------:R-:W-:Y:S02]  /*1880*/  UISETP.LT.U32.AND UP0, UPT, UR43, 0x8, UPT ;  /* 0x000000082b00788c */ /* 0x000fe4000bf01070 */
[----:B--2---:R-:W-:Y:S02]  /*1890*/  ULEA UR7, UR8, UR7, 0x18 ;  /* 0x0000000708077291 */ /* 0x004fe4000f8ec0ff */
[----:B------:R-:W-:Y:S02]  /*18a0*/  USEL UR41, UR43, 0x8, UP0 ;  /* 0x000000082b297887 */ /* 0x000fe40008000000 */
[----:B------:R-:W-:Y:S02]  /*18b0*/  ULEA UR29, UR28, UR7, 0x2 ;  /* 0x000000071c1d7291 */ /* 0x000fe4000f8e10ff */
[----:B------:R-:W-:-:S02]  /*18c0*/  UIADD3 UR21, UPT, UPT, UR41, -0x1, URZ ;  /* 0xffffffff29157890 */ /* 0x000fc4000fffe0ff */
[----:B------:R-:W-:Y:S01]  /*18d0*/  @UP2 UIADD3 UR21, UPT, UPT, UR41, URZ, URZ ;  /* 0x000000ff29152290 */ /* 0x000fe2000fffe0ff */
[----:B------:R-:W1:Y:S01]  /*18e0*/  LDCU UR39, c[0x0][0x374] ;  /* 0x00006e80ff2777ac */ /* 0x000e620008000800 */
[----:B------:R-:W-:Y:S02]  /*18f0*/  USEL UR24, UR48, 0x2, UP1 ;  /* 0x0000000230187887 */ /* 0x000fe40008800000 */
[----:B------:R-:W-:Y:S02]  /*1900*/  UIADD3 UR29, UPT, UPT, UR29, 0x8800, URZ ;  /* 0x000088001d1d7890 */ /* 0x000fe4000fffe0ff */
[----:B------:R-:W-:Y:S02]  /*1910*/  UIADD3 UR44, UPT, UPT, UR43, -UR41, URZ ;  /* 0x800000292b2c7290 */ /* 0x000fe4000fffe0ff */
[----:B------:R-:W-:Y:S01]  /*1920*/  UIADD3 UR21, UPT, UPT, UR21, 0x1, URZ ;  /* 0x0000000115157890 */ /* 0x000fe2000fffe0ff */
[----:B---34-:R-:W-:-:S11]  /*1930*/  UMOV UR5, URZ ;  /* 0x000000ff00057c82 */ /* 0x018fd60008000000 */
.L_x_43:
[----:B------:R-:W2:Y:S02]  /*1940*/  S2UR UR4, SR_CgaCtaId ;  /* 0x00000000000479c3 */ /* 0x000ea40000008800 */
[----:B--2---:R-:W-:-:S09]  /*1950*/  UISETP.NE.AND UP0, UPT, UR4, URZ, UPT ;  /* 0x000000ff0400728c */ /* 0x004fd2000bf05270 */
[----:B-1----:R-:W-:Y:S05]  /*1960*/  BRA.U UP0, `(.L_x_24) ;  /* 0x0000000100287547 */ /* 0x002fea000b800000 */
[----:B------:R-:W-:Y:S02]  /*1970*/  LEA R0, R9, UR7, 0x3 ;  /* 0x0000000709007c11 */ /* 0x000fe4000f8e18ff */
[----:B------:R-:W-:-:S04]  /*1980*/  SHF.L.U32 R3, R8, 0x1f, RZ ;  /* 0x0000001f08037819 */ /* 0x000fc800000006ff */
[----:B------:R-:W2:Y:S02]  /*1990*/  SYNCS.PHASECHK.TRANS64.TRYWAIT P0, [R0+URZ+0x140], R3 ;  /* 0x00014003000075a7 */ /* 0x000ea400080011ff */
[----:B--2---:R-:W-:Y:S05]  /*19a0*/  @!P0 BRA `(.L_x_25) ;  /* 0x0000007000d88947 */ /* 0x004fea0003800000 */
.L_x_143:
[----:B------:R3:W-:Y:S01]  /*19b0*/  SYNCS.ARRIVE.TRANS64.A1T0 RZ, [R0+URZ+0x130], RZ ;  /* 0x000130ff00ff79a7 */ /* 0x0007e200081000ff */
[----:B------:R-:W-:-:S05]  /*19c0*/  VIADD R9, R9, 0x1 ;  /* 0x0000000109097836 */ /* 0x000fca0000000000 */
[----:B------:R-:W-:-:S04]  /*19d0*/  ISETP.NE.AND P0, PT, R9, 0x2, PT ;  /* 0x000000020900780c */ /* 0x000fc80003f05270 */
[----:B--2---:R-:W-:Y:S02]  /*19e0*/  SEL R3, RZ, 0x1, P0 ;  /* 0x00000001ff037807 */ /* 0x004fe40000000000 */
[----:B------:R-:W-:Y:S02]  /*19f0*/  SEL R9, R9, RZ, P0 ;  /* 0x000000ff09097207 */ /* 0x000fe40000000000 */
[----:B------:R-:W-:-:S07]  /*1a00*/  LOP3.LUT R8, R8, R3, RZ, 0x3c, !PT ;  /* 0x0000000308087212 */ /* 0x000fce00078e3cff */
.L_x_24:
[----:B------:R-:W-:Y:S01]  /*1a10*/  ULEA UR4, UR5, UR7, 0x3 ;  /* 0x0000000705047291 */ /* 0x000fe2000f8e18ff */
[----:B---3--:R-:W-:Y:S01]  /*1a20*/  SHF.L.U32 R0, R12, 0x1f, RZ ;  /* 0x0000001f0c007819 */ /* 0x008fe200000006ff */
[----:B------:R-:W-:Y:S02]  /*1a30*/  UISETP.GE.U32.AND UP0, UPT, UR46, 0x3f, UPT ;  /* 0x0000003f2e00788c */ /* 0x000fe4000bf06070 */
[----:B------:R-:W-:Y:S02]  /*1a40*/  USHF.L.U32 UR11, UR20, 0x7, URZ ;  /* 0x00000007140b7899 */ /* 0x000fe400080006ff */
[----:B------:R-:W-:Y:S01]  /*1a50*/  ULEA UR35, UR16, UR45, 0x6 ;  /* 0x0000002d10237291 */ /* 0x000fe2000f8e30ff */
[----:B------:R-:W-:Y:S02]  /*1a60*/  UMOV UR13, URZ ;  /* 0x000000ff000d7c82 */ /* 0x000fe40008000000 */
[----:B------:R2:W3:Y:S02]  /*1a70*/  SYNCS.PHASECHK.TRANS64.TRYWAIT P0, [UR4+0x40], R0 ;  /* 0x00004000ff0075a7 */ /* 0x0004e40008001104 */
[----:B------:R-:W-:Y:S07]  /*1a80*/  BRA.U !UP0, `(.L_x_26) ;  /* 0x0000000108c07547 */ /* 0x000fee000b800000 */
[----:B------:R-:W-:Y:S01]  /*1a90*/  UMOV UR6, URZ ;  /* 0x000000ff00067c82 */ /* 0x000fe20008000000 */
[----:B------:R-:W-:-:S05]  /*1aa0*/  UMOV UR4, UR5 ;  /* 0x0000000500047c82 */ /* 0x000fca0008000000 */
.L_x_32:
[----:B------:R-:W-:Y:S01]  /*1ab0*/  ULEA UR33, UR4, UR7, 0x3 ;  /* 0x0000000704217291 */ /* 0x000fe2000f8e18ff */
[----:B---3--:R-:W-:Y:S01]  /*1ac0*/  @!P3 MOV R2, 0x6000 ;  /* 0x000060000002b802 */ /* 0x008fe20000000f00 */
[----:B-1-3--:R-:W-:Y:S10]  /*1ad0*/  @P0 BRA `(.L_x_27) ;  /* 0x00000000000c0947 */ /* 0x00aff40003800000 */
[----:B------:R-:W-:-:S04]  /*1ae0*/  SHF.L.U32 R3, R12, 0x1f, RZ ;  /* 0x0000001f0c037819 */ /* 0x000fc800000006ff */
[----:B------:R-:W3:Y:S02]  /*1af0*/  SYNCS.PHASECHK.TRANS64.TRYWAIT P0, [UR33+0x40], R3 ;  /* 0x00004003ff0075a7 */ /* 0x000ee40008001121 */
[----:B---3--:R-:W-:Y:S05]  /*1b00*/  @!P0 BRA `(.L_x_28) ;  /* 0x0000007000948947 */ /* 0x008fea0003800000 */
.L_x_27:
[----:B------:R3:W-:Y:S01]  /*1b10*/  @!P3 SYNCS.ARRIVE.TRANS64 RZ, [UR33], R2 ;  /* 0x00000002ffffb9a7 */ /* 0x0007e20008000021 */
[----:B------:R-:W-:-:S04]  /*1b20*/  ULOP3.LUT UR5, UR24, 0x2, URZ, 0xfc, !UPT ;  /* 0x0000000218057892 */ /* 0x000fc8000f8efcff */
[----:B------:R-:W-:-:S09]  /*1b30*/  UISETP.NE.AND UP0, UPT, UR5, 0x2, UPT ;  /* 0x000000020500788c */ /* 0x000fd2000bf05270 */
[----:B------:R-:W-:Y:S05]  /*1b40*/  BRA.U UP0, `(.L_x_29) ;  /* 0x0000000100047547 */ /* 0x000fea000b800000 */
[----:B-1----:R-:W-:Y:S05]  /*1b50*/  BPT.TRAP 0x1 ;  /* 0x000000040000795c */ /* 0x002fea0000300000 */
.L_x_29:
[----:B------:R-:W-:Y:S04]  /*1b60*/  BSSY.RECONVERGENT B0, `(.L_x_30) ;  /* 0x0000003000007945 */ /* 0x000fe80003800200 */
[----:B------:R-:W-:Y:S05]  /*1b70*/  @P2 BRA `(.L_x_31) ;  /* 0x0000000000042947 */ /* 0x000fea0003800000 */
[----:B-1----:R-:W-:Y:S05]  /*1b80*/  BPT.TRAP 0x1 ;  /* 0x000000040000795c */ /* 0x002fea0000300000 */
.L_x_31:
[----:B-1----:R-:W-:Y:S05]  /*1b90*/  BSYNC.RECONVERGENT B0 ;  /* 0x0000000000007941 */ /* 0x002fea0003800200 */
.L_x_30:
[----:B------:R-:W-:Y:S02]  /*1ba0*/  UIADD3 UR5, UPT, UPT, UR4, 0x1, URZ ;  /* 0x0000000104057890 */ /* 0x000fe4000fffe0ff */
[----:B------:R-:W-:Y:S02]  /*1bb0*/  UIADD3 UR16, UP1, UPT, UR26, 0x80, URZ ;  /* 0x000000801a107890 */ /* 0x000fe4000ff3e0ff */
[----:B------:R-:W-:Y:S02]  /*1bc0*/  UISETP.NE.AND UP0, UPT, UR5, 0x8, UPT ;  /* 0x000000080500788c */ /* 0x000fe4000bf05270 */
[----:B------:R-:W-:Y:S02]  /*1bd0*/  USHF.L.U32 UR34, UR6, 0x5, URZ ;  /* 0x0000000506227899 */ /* 0x000fe400080006ff */
[----:B------:R-:W-:Y:S02]  /*1be0*/  USEL UR9, URZ, 0x1, UP0 ;  /* 0x00000001ff097887 */ /* 0x000fe40008000000 */
[----:B------:R-:W-:-:S02]  /*1bf0*/  USEL UR5, UR5, URZ, UP0 ;  /* 0x000000ff05057287 */ /* 0x000fc40008000000 */
[----:B------:R-:W-:Y:S02]  /*1c00*/  UIADD3 UR14, UP0, UPT, UR26, 0x180, URZ ;  /* 0x000001801a0e7890 */ /* 0x000fe4000ff1e0ff */
[----:B------:R-:W-:Y:S01]  /*1c10*/  ULEA UR8, UR5, UR7, 0x3 ;  /* 0x0000000705087291 */ /* 0x000fe2000f8e18ff */
[----:B------:R-:W-:Y:S01]  /*1c20*/  LOP3.LUT R12, R12, UR9, RZ, 0x3c, !PT ;  /* 0x000000090c0c7c12 */ /* 0x000fe2000f8e3cff */
[----:B------:R-:W-:Y:S02]  /*1c30*/  ULEA UR9, UR4, UR28, 0xb ;  /* 0x0000001c04097291 */ /* 0x000fe4000f8e58ff */
[----:B------:R-:W-:Y:S01]  /*1c40*/  UIADD3.X UR17, UPT, UPT, URZ, UR27, URZ, UP1, !UPT ;  /* 0x0000001bff117290 */ /* 0x000fe20008ffe4ff */
[----:B--2---:R-:W-:Y:S01]  /*1c50*/  SHF.L.U32 R0, R12, 0x1f, RZ ;  /* 0x0000001f0c007819 */ /* 0x004fe200000006ff */
[----:B------:R-:W-:Y:S02]  /*1c60*/  ULEA UR9, UR9, UR7, 0x2 ;  /* 0x0000000709097291 */ /* 0x000fe4000f8e10ff */
[----:B------:R-:W-:Y:S01]  /*1c70*/  UIADD3.X UR15, UPT, UPT, URZ, UR27, URZ, UP0, !UPT ;  /* 0x0000001bff0f7290 */ /* 0x000fe200087fe4ff */
[----:B------:R4:W1:Y:S01]  /*1c80*/  SYNCS.PHASECHK.TRANS64.TRYWAIT P0, [UR8+0x40], R0 ;  /* 0x00004000ff0075a7 */ /* 0x0008620008001108 */
[----:B------:R-:W-:-:S02]  /*1c90*/  ULEA UR8, UR4, UR7, 0xe ;  /* 0x0000000704087291 */ /* 0x000fc4000f8e70ff */
[----:B------:R-:W-:Y:S02]  /*1ca0*/  UIADD3 UR32, UPT, UPT, UR9, 0x8800, URZ ;  /* 0x0000880009207890 */ /* 0x000fe4000fffe0ff */
[----:B------:R-:W-:Y:S01]  /*1cb0*/  UIADD3 UR8, UPT, UPT, UR8, 0x18800, URZ ;  /* 0x0001880008087890 */ /* 0x000fe2000fffe0ff */
[----:B------:R-:W-:Y:S01]  /*1cc0*/  UMOV UR13, 0x30000 ;  /* 0x00030000000d7882 */ /* 0x000fe20000000000 */
[----:B------:R-:W-:Y:S01]  /*1cd0*/  UMOV UR18, 0x0 ;  /* 0x0000000000127882 */ /* 0x000fe20000000000 */
[----:B------:R-:W-:Y:S01]  /*1ce0*/  UMOV UR19, 0x10000000 ;  /* 0x1000000000137882 */ /* 0x000fe20000000000 */
[----:B------:R-:W-:Y:S01]  /*1cf0*/  UMOV UR12, UR36 ;  /* 0x00000024000c7c82 */ /* 0x000fe20008000000 */
[----:B------:R-:W-:Y:S01]  /*1d00*/  UMOV UR9, UR33 ;  /* 0x0000002100097c82 */ /* 0x000fe20008000000 */
[----:B------:R-:W-:Y:S01]  /*1d10*/  UMOV UR10, UR34 ;  /* 0x00000022000a7c82 */ /* 0x000fe20008000000 */
[----:B------:R2:W-:Y:S01]  /*1d20*/  UTMALDG.3D.MULTICAST [UR32], [UR16], UR13, desc[UR18] ;  /* 0x00001220100073b4 */ /* 0x0005e2000801180d */
[----:B------:R-:W-:Y:S01]  /*1d30*/  UIADD3 UR6, UPT, UPT, UR6, 0x1, URZ ;  /* 0x0000000106067890 */ /* 0x000fe2000fffe0ff */
[----:B------:R-:W-:-:S03]  /*1d40*/  UMOV UR4, UR5 ;  /* 0x0000000500047c82 */ /* 0x000fc60008000000 */
[----:B------:R-:W-:Y:S01]  /*1d50*/  UISETP.NE.AND UP0, UPT, UR6, UR21, UPT ;  /* 0x000000150600728c */ /* 0x000fe2000bf05270 */
[----:B------:R4:W-:Y:S01]  /*1d60*/  UTMALDG.3D [UR8], [UR14], desc[UR18] ;  /* 0x000012080e0075b4 */ /* 0x0009e20008011000 */
[----:B--2---:R-:W-:-:S07]  /*1d70*/  UMOV UR13, UR21 ;  /* 0x00000015000d7c82 */ /* 0x004fce0008000000 */
[----:B----4-:R-:W-:Y:S05]  /*1d80*/  BRA.U UP0, `(.L_x_32) ;  /* 0xfffffffd00487547 */ /* 0x010fea000b83ffff */
.L_x_26:
[----:B------:R-:W-:Y:S01]  /*1d90*/  ULEA UR4, UR5, UR7, 0x3 ;  /* 0x0000000705047291 */ /* 0x000fe2000f8e18ff */
[----:B--2---:R-:W-:Y:S01]  /*1da0*/  SHF.L.U32 R0, R12, 0x1f, RZ ;  /* 0x0000001f0c007819 */ /* 0x004fe200000006ff */
[----:B------:R-:W-:Y:S01]  /*1db0*/  @!P1 SYNCS.ARRIVE.TRANS64.A1T0 RZ, [UR7+0xc8], RZ ;  /* 0x0000c8ffffff99a7 */ /* 0x000fe20008100007 */
[----:B------:R-:W-:-:S06]  /*1dc0*/  UISETP.GT.AND UP0, UPT, UR43, UR41, UPT ;  /* 0x000000292b00728c */ /* 0x000fcc000bf04270 */
[----:B-1-3--:R1:W2:Y:S03]  /*1dd0*/  SYNCS.PHASECHK.TRANS64.TRYWAIT P0, [UR4+0x40], R0 ;  /* 0x00004000ff0075a7 */ /* 0x00a2a60008001104 */
[----:B------:R-:W-:Y:S05]  /*1de0*/  BRA.U !UP0, `(.L_x_33) ;  /* 0x0000000108bc7547 */ /* 0x000fea000b800000 */
[----:B------:R-:W-:Y:S01]  /*1df0*/  UIADD3 UR25, UPT, UPT, UR44, UR13, URZ ;  /* 0x0000000d2c197290 */ /* 0x000fe2000fffe0ff */
[----:B------:R-:W-:-:S11]  /*1e00*/  UMOV UR4, UR5 ;  /* 0x0000000500047c82 */ /* 0x000fd60008000000 */
.L_x_39:
[----:B------:R-:W-:Y:S01]  /*1e10*/  ULEA UR17, UR4, UR7, 0x3 ;  /* 0x0000000704117291 */ /* 0x000fe2000f8e18ff */
[----:B--2---:R-:W-:Y:S01]  /*1e20*/  @!P3 MOV R2, 0x6000 ;  /* 0x000060000002b802 */ /* 0x004fe20000000f00 */
[----:B--2-4-:R-:W-:Y:S10]  /*1e30*/  @P0 BRA `(.L_x_34) ;  /* 0x00000000000c0947 */ /* 0x014ff40003800000 */
[----:B------:R-:W-:-:S04]  /*1e40*/  SHF.L.U32 R3, R12, 0x1f, RZ ;  /* 0x0000001f0c037819 */ /* 0x000fc800000006ff */
[----:B------:R-:W2:Y:S02]  /*1e50*/  SYNCS.PHASECHK.TRANS64.TRYWAIT P0, [UR17+0x40], R3 ;  /* 0x00004003ff0075a7 */ /* 0x000ea40008001111 */
[----:B--2---:R-:W-:Y:S05]  /*1e60*/  @!P0 BRA `(.L_x_35) ;  /* 0x0000006c00d48947 */ /* 0x004fea0003800000 */
.L_x_34:
[----:B------:R2:W-:Y:S01]  /*1e70*/  @!P3 SYNCS.ARRIVE.TRANS64 RZ, [UR17], R2 ;  /* 0x00000002ffffb9a7 */ /* 0x0005e20008000011 */
[----:B------:R-:W-:-:S04]  /*1e80*/  ULOP3.LUT UR5, UR24, 0x2, URZ, 0xfc, !UPT ;  /* 0x0000000218057892 */ /* 0x000fc8000f8efcff */
[----:B------:R-:W-:-:S09]  /*1e90*/  UISETP.NE.AND UP0, UPT, UR5, 0x2, UPT ;  /* 0x000000020500788c */ /* 0x000fd2000bf05270 */
[----:B------:R-:W-:Y:S05]  /*1ea0*/  BRA.U UP0, `(.L_x_36) ;  /* 0x0000000100047547 */ /* 0x000fea000b800000 */
[----:B------:R-:W-:Y:S05]  /*1eb0*/  BPT.TRAP 0x1 ;  /* 0x000000040000795c */ /* 0x000fea0000300000 */
.L_x_36:
[----:B------:R-:W-:Y:S04]  /*1ec0*/  BSSY.RECONVERGENT B0, `(.L_x_37) ;  /* 0x0000003000007945 */ /* 0x000fe80003800200 */
[----:B------:R-:W-:Y:S05]  /*1ed0*/  @P2 BRA `(.L_x_38) ;  /* 0x0000000000042947 */ /* 0x000fea0003800000 */
[----:B------:R-:W-:Y:S05]  /*1ee0*/  BPT.TRAP 0x1 ;  /* 0x000000040000795c */ /* 0x000fea0000300000 */
.L_x_38:
[----:B------:R-:W-:Y:S05]  /*1ef0*/  BSYNC.RECONVERGENT B0 ;  /* 0x0000000000007941 */ /* 0x000fea0003800200 */
.L_x_37:
[----:B------:R-:W-:Y:S02]  /*1f00*/  UIADD3 UR5, UPT, UPT, UR4, 0x1, URZ ;  /* 0x0000000104057890 */ /* 0x000fe4000fffe0ff */
[----:B------:R-:W-:Y:S02]  /*1f10*/  UIADD3 UR14, UP1, UPT, UR26, 0x80, URZ ;  /* 0x000000801a0e7890 */ /* 0x000fe4000ff3e0ff */
[----:B------:R-:W-:Y:S02]  /*1f20*/  UISETP.NE.AND UP0, UPT, UR5, 0x8, UPT ;  /* 0x000000080500788c */ /* 0x000fe4000bf05270 */
[----:B------:R-:W-:Y:S02]  /*1f30*/  USHF.L.U32 UR18, UR13, 0x5, URZ ;  /* 0x000000050d127899 */ /* 0x000fe400080006ff */
[----:B------:R-:W-:Y:S02]  /*1f40*/  USEL UR8, URZ, 0x1, UP0 ;  /* 0x00000001ff087887 */ /* 0x000fe40008000000 */
[----:B------:R-:W-:-:S02]  /*1f50*/  USEL UR5, UR5, URZ, UP0 ;  /* 0x000000ff05057287 */ /* 0x000fc40008000000 */
[----:B------:R-:W-:Y:S02]  /*1f60*/  UIADD3 UR22, UP0, UPT, UR26, 0x180, URZ ;  /* 0x000001801a167890 */ /* 0x000fe4000ff1e0ff */
[----:B------:R-:W-:Y:S01]  /*1f70*/  LOP3.LUT R12, R12, UR8, RZ, 0x3c, !PT ;  /* 0x000000080c0c7c12 */ /* 0x000fe2000f8e3cff */
[----:B------:R-:W-:Y:S02]  /*1f80*/  ULEA UR6, UR5, UR7, 0x3 ;  /* 0x0000000705067291 */ /* 0x000fe4000f8e18ff */
[----:B------:R-:W-:Y:S01]  /*1f90*/  ULEA UR8, UR4, UR7, 0xe ;  /* 0x0000000704087291 */ /* 0x000fe2000f8e70ff */
[----:B-1----:R-:W-:Y:S01]  /*1fa0*/  SHF.L.U32 R0, R12, 0x1f, RZ ;  /* 0x0000001f0c007819 */ /* 0x002fe200000006ff */
[----:B------:R-:W-:Y:S02]  /*1fb0*/  ULEA UR16, UR4, UR29, 0xd ;  /* 0x0000001d04107291 */ /* 0x000fe4000f8e68ff */
[----:B------:R-:W-:Y:S02]  /*1fc0*/  UIADD3.X UR15, UPT, UPT, URZ, UR27, URZ, UP1, !UPT ;  /* 0x0000001bff0f7290 */ /* 0x000fe40008ffe4ff */
[----:B------:R-:W-:Y:S01]  /*1fd0*/  UIADD3 UR8, UPT, UPT, UR8, 0x18800, URZ ;  /* 0x0001880008087890 */ /* 0x000fe2000fffe0ff */
[----:B------:R3:W4:Y:S01]  /*1fe0*/  SYNCS.PHASECHK.TRANS64.TRYWAIT P0, [UR6+0x40], R0 ;  /* 0x00004000ff0075a7 */ /* 0x0007220008001106 */
[----:B------:R-:W-:Y:S01]  /*1ff0*/  UIADD3.X UR23, UPT, UPT, URZ, UR27, URZ, UP0, !UPT ;  /* 0x0000001bff177290 */ /* 0x000fe200087fe4ff */
[----:B------:R-:W-:Y:S01]  /*2000*/  UMOV UR6, 0x30000 ;  /* 0x0003000000067882 */ /* 0x000fe20000000000 */
[----:B------:R-:W-:Y:S01]  /*2010*/  UMOV UR30, 0x0 ;  /* 0x00000000001e7882 */ /* 0x000fe20000000000 */
[----:B------:R-:W-:Y:S01]  /*2020*/  UMOV UR31, 0x10000000 ;  /* 0x10000000001f7882 */ /* 0x000fe20000000000 */
[----:B------:R-:W-:Y:S01]  /*2030*/  UMOV UR19, UR35 ;  /* 0x0000002300137c82 */ /* 0x000fe20008000000 */
[----:B------:R-:W-:Y:S01]  /*2040*/  UMOV UR20, UR36 ;  /* 0x0000002400147c82 */ /* 0x000fe20008000000 */
[----:B------:R-:W-:Y:S01]  /*2050*/  UMOV UR12, UR36 ;  /* 0x00000024000c7c82 */ /* 0x000fe20008000000 */
[----:B------:R-:W-:Y:S01]  /*2060*/  UMOV UR9, UR17 ;  /* 0x0000001100097c82 */ /* 0x000fe20008000000 */
[----:B------:R-:W-:Y:S01]  /*2070*/  UMOV UR10, UR18 ;  /* 0x00000012000a7c82 */ /* 0x000fe20008000000 */
[----:B------:R3:W-:Y:S01]  /*2080*/  UTMALDG.3D.MULTICAST [UR16], [UR14], UR6, desc[UR30] ;  /* 0x00001e100e0073b4 */ /* 0x0007e20008011806 */
[----:B------:R-:W-:Y:S01]  /*2090*/  UIADD3 UR13, UPT, UPT, UR13, 0x1, URZ ;  /* 0x000000010d0d7890 */ /* 0x000fe2000fffe0ff */
[----:B------:R-:W-:-:S03]  /*20a0*/  UMOV UR4, UR5 ;  /* 0x0000000500047c82 */ /* 0x000fc60008000000 */
[----:B------:R-:W-:Y:S01]  /*20b0*/  UISETP.NE.AND UP0, UPT, UR13, UR25, UPT ;  /* 0x000000190d00728c */ /* 0x000fe2000bf05270 */
[----:B------:R3:W-:Y:S08]  /*20c0*/  UTMALDG.3D [UR8], [UR22], desc[UR30] ;  /* 0x00001e08160075b4 */ /* 0x0007f00008011000 */
[----:B---3--:R-:W-:Y:S05]  /*20d0*/  BRA.U UP0, `(.L_x_39) ;  /* 0xfffffffd004c7547 */ /* 0x008fea000b83ffff */
.L_x_33:
[C---:B------:R-:W-:Y:S01]  /*20e0*/  LEA R3, R11.reuse, UR7, 0x3 ;  /* 0x000000070b037c11 */ /* 0x040fe2000f8e18ff */
[----:B------:R-:W-:Y:S01]  /*20f0*/  NOP ;  /* 0x0000000000007918 */ /* 0x000fe20000000000 */
[----:B-1----:R-:W-:Y:S02]  /*2100*/  SHF.L.U32 R0, R10, 0x1f, RZ ;  /* 0x0000001f0a007819 */ /* 0x002fe400000006ff */
[----:B------:R-:W-:Y:S02]  /*2110*/  LEA R5, R11, UR7, 0x4 ;  /* 0x000000070b057c11 */ /* 0x000fe4000f8e20ff */
[----:B--2-4-:R-:W1:Y:S02]  /*2120*/  SYNCS.PHASECHK.TRANS64.TRYWAIT P0, [R3+URZ+0xd0], R0 ;  /* 0x0000d000030075a7 */ /* 0x014e6400080011ff */
[----:B-1----:R-:W-:Y:S05]  /*2130*/  @!P0 BRA `(.L_x_40) ;  /* 0x0000006c00388947 */ /* 0x002fea0003800000 */
.L_x_146:
[----:B------:R-:W2:Y:S01]  /*2140*/  LDS.128 R4, [R5+0x160] ;  /* 0x0001600005047984 */ /* 0x000ea20000000c00 */
[----:B------:R-:W-:Y:S01]  /*2150*/  UISETP.GE.AND UP0, UPT, UR42, 0x1, UPT ;  /* 0x000000012a00788c */ /* 0x000fe2000bf06270 */
[----:B------:R-:W-:Y:S01]  /*2160*/  @!PT LDS RZ, [RZ] ;  /* 0x00000000fffff984 */ /* 0x000fe20000000800 */
[----:B------:R-:W-:Y:S01]  /*2170*/  @!PT LDS RZ, [RZ] ;  /* 0x00000000fffff984 */ /* 0x000fe20000000800 */
[----:B------:R-:W-:Y:S01]  /*2180*/  @!PT LDS RZ, [RZ] ;  /* 0x00000000fffff984 */ /* 0x000fe20000000800 */
[----:B------:R-:W-:Y:S01]  /*2190*/  @!PT LDS RZ, [RZ] ;  /* 0x00000000fffff984 */ /* 0x000fe20000000800 */
[----:B------:R3:W-:Y:S06]  /*21a0*/  MEMBAR.ALL.CTA ;  /* 0x0000000000007992 */ /* 0x0007ec0000008000 */
[----:B---3--:R-:W3:Y:S01]  /*21b0*/  FENCE.VIEW.ASYNC.S ;  /* 0x00000000000073c6 */ /* 0x008ee20000000000 */
[----:B--2---:R-:W-:-:S13]  /*21c0*/  LOP3.LUT P0, RZ, R6, 0x1, RZ, 0xc0, !PT ;  /* 0x0000000106ff7812 */ /* 0x004fda000780c0ff */
[----:B---3--:R-:W-:Y:S01]  /*21d0*/  VOTEU.ANY UP1, P0 ;  /* 0x0000000000ff7886 */ /* 0x008fe20000020100 */
[----:B------:R-:W-:-:S13]  /*21e0*/  PLOP3.LUT P0, PT, PT, PT, UP1, 0x80, 0x8 ;  /* 0x000000000008781c */ /* 0x000fda0003f0f018 */
[----:B-1----:R-:W-:Y:S02]  /*21f0*/  @P0 LOP3.LUT R0, R5, 0xffff, RZ, 0xc0, !PT ;  /* 0x0000ffff05000812 */ /* 0x002fe400078ec0ff */
[----:B------:R-:W-:Y:S02]  /*2200*/  @P0 MOV R2, R4 ;  /* 0x0000000400020202 */ /* 0x000fe40000000f00 */
[----:B------:R-:W-:Y:S01]  /*2210*/  @P0 R2UR UR6, R0 ;  /* 0x00000000000602ca */ /* 0x000fe200000e0000 */
[----:B------:R-:W-:Y:S01]  /*2220*/  VIADD R0, R3, 0xe0 ;  /* 0x000000e003007836 */ /* 0x000fe20000000000 */
[----:B------:R-:W-:Y:S02]  /*2230*/  @P0 SHF.R.U32.HI R4, RZ, 0x10, R5 ;  /* 0x00000010ff040819 */ /* 0x000fe40000011605 */
[----:B------:R-:W-:Y:S02]  /*2240*/  @P0 R2UR UR8, R2 ;  /* 0x00000000020802ca */ /* 0x000fe400000e0000 */
[----:B------:R-:W-:-:S02]  /*2250*/  PRMT R0, RZ, 0x654, R0 ;  /* 0x00000654ff007816 */ /* 0x000fc40000000000 */
[----:B------:R-:W-:Y:S02]  /*2260*/  @P0 R2UR UR4, R4 ;  /* 0x00000000040402ca */ /* 0x000fe400000e0000 */
[----:B------:R1:W-:Y:S03]  /*2270*/  SYNCS.ARRIVE.TRANS64.RED.A1T0 RZ, [R0+URZ], RZ ;  /* 0x000000ff00ff79a7 */ /* 0x0003e600081004ff */
[----:B------:R-:W-:-:S04]  /*2280*/  @UP1 UMOV UR37, UR6 ;  /* 0x0000000600251c82 */ /* 0x000fc80008000000 */
[----:B------:R-:W-:-:S04]  /*2290*/  @UP1 UMOV UR38, UR8 ;  /* 0x0000000800261c82 */ /* 0x000fc80008000000 */
[----:B------:R-:W-:Y:S01]  /*22a0*/  @UP1 UMOV UR36, UR4 ;  /* 0x0000000400241c82 */ /* 0x000fe20008000000 */
[----:B------:R-:W-:Y:S05]  /*22b0*/  BRA.U !UP0, `(.L_x_41) ;  /* 0x0000000108d47547 */ /* 0x000fea000b800000 */
[----:B------:R-:W2:Y:S01]  /*22c0*/  LDCU.128 UR12, c[0x0][0xb10] ;  /* 0x00016200ff0c77ac */ /* 0x000ea20008000c00 */
[----:B------:R-:W3:Y:S01]  /*22d0*/  LDCU UR25, c[0x0][0xb20] ;  /* 0x00016400ff1977ac */ /* 0x000ee20008000800 */
[----:B------:R-:W4:Y:S01]  /*22e0*/  LDCU UR20, c[0x0][0xb0c] ;  /* 0x00016180ff1477ac */ /* 0x000f220008000800 */
[----:B------:R-:W1:Y:S01]  /*22f0*/  LDCU.64 UR10, c[0x0][0xb28] ;  /* 0x00016500ff0a77ac */ /* 0x000e620008000a00 */
[----:B------:R-:W-:Y:S02]  /*2300*/  UISETP.NE.AND UP3, UPT, UR42, 0x1, UPT ;  /* 0x000000012a00788c */ /* 0x000fe4000bf65270 */
[----:B--2---:R-:W-:Y:S02]  /*2310*/  UIMAD.WIDE.U32 UR16, UR39, UR15, URZ ;  /* 0x0000000f271072a5 */ /* 0x004fe4000f8e00ff */
[----:B------:R-:W-:Y:S02]  /*2320*/  UIMAD.WIDE.U32 UR8, UR40, UR12, URZ ;  /* 0x0000000c280872a5 */ /* 0x000fe4000f8e00ff */
[----:B------:R-:W-:-:S02]  /*2330*/  UISETP.NE.AND UP0, UPT, UR14, 0x1, UPT ;  /* 0x000000010e00788c */ /* 0x000fc4000bf05270 */
[----:B------:R-:W-:Y:S01]  /*2340*/  UIMAD.WIDE.U32 UR22, UR37, UR15, URZ ;  /* 0x0000000f251672a5 */ /* 0x000fe2000f8e00ff */
[----:B------:R-:W-:Y:S02]  /*2350*/  UMOV UR16, UR17 ;  /* 0x0000001100107c82 */ /* 0x000fe40008000000 */
[----:B------:R-:W-:Y:S01]  /*2360*/  UMOV UR8, UR9 ;  /* 0x0000000900087c82 */ /* 0x000fe20008000000 */
[----:B---3--:R-:W-:Y:S02]  /*2370*/  USHF.R.U32.HI UR16, URZ, UR25, UR16 ;  /* 0x00000019ff107299 */ /* 0x008fe40008011610 */
[----:B----4-:R-:W-:Y:S02]  /*2380*/  UISETP.NE.AND UP2, UPT, UR20, 0x1, UPT ;  /* 0x000000011400788c */ /* 0x010fe4000bf45270 */
[----:B------:R-:W-:Y:S02]  /*2390*/  USHF.R.U32.HI UR8, URZ, UR13, UR8 ;  /* 0x0000000dff087299 */ /* 0x000fe40008011608 */
[----:B------:R-:W-:-:S02]  /*23a0*/  USEL UR6, UR39, UR16, !UP0 ;  /* 0x0000001027067287 */ /* 0x000fc4000c000000 */
[----:B------:R-:W-:Y:S02]  /*23b0*/  USEL UR8, UR40, UR8, !UP2 ;  /* 0x0000000828087287 */ /* 0x000fe4000d000000 */
[----:B-1----:R-:W-:Y:S01]  /*23c0*/  UIMAD.WIDE.U32 UR16, UR6, UR10, URZ ;  /* 0x0000000a061072a5 */ /* 0x002fe2000f8e00ff */
[----:B------:R-:W-:Y:S01]  /*23d0*/  UMOV UR4, UR23 ;  /* 0x0000001700047c82 */ /* 0x000fe20008000000 */
[----:B------:R-:W-:Y:S02]  /*23e0*/  UIMAD.WIDE.U32 UR18, UR38, UR12, URZ ;  /* 0x0000000c261272a5 */ /* 0x000fe4000f8e00ff */
[----:B------:R-:W-:-:S03]  /*23f0*/  UIMAD.WIDE.U32 UR22, UR8, UR10, URZ ;  /* 0x0000000a081672a5 */ /* 0x000fc6000f8e00ff */
[----:B------:R-:W-:Y:S01]  /*2400*/  UMOV UR16, UR17 ;  /* 0x0000001100107c82 */ /* 0x000fe20008000000 */
[----:B------:R-:W-:Y:S02]  /*2410*/  USHF.R.U32.HI UR4, URZ, UR25, UR4 ;  /* 0x00000019ff047299 */ /* 0x000fe40008011604 */
[----:B------:R-:W-:Y:S01]  /*2420*/  @UP3 USHF.R.U32.HI UR6, URZ, UR11, UR16 ;  /* 0x0000000bff063299 */ /* 0x000fe20008011610 */
[----:B------:R-:W-:Y:S01]  /*2430*/  UMOV UR18, UR19 ;  /* 0x0000001300127c82 */ /* 0x000fe20008000000 */
[----:B------:R-:W-:Y:S01]  /*2440*/  UMOV UR22, UR23 ;  /* 0x0000001700167c82 */ /* 0x000fe20008000000 */
[----:B------:R-:W-:Y:S02]  /*2450*/  USHF.R.U32.HI UR13, URZ, UR13, UR18 ;  /* 0x0000000dff0d7299 */ /* 0x000fe40008011612 */
[----:B------:R-:W-:Y:S02]  /*2460*/  USEL UR4, UR37, UR4, !UP0 ;  /* 0x0000000425047287 */ /* 0x000fe4000c000000 */
[----:B------:R-:W-:-:S02]  /*2470*/  @UP3 USHF.R.U32.HI UR8, URZ, UR11, UR22 ;  /* 0x0000000bff083299 */ /* 0x000fc40008011616 */
[----:B------:R-:W-:Y:S02]  /*2480*/  UIMAD UR9, UR42, UR6, URZ ;  /* 0x000000062a0972a4 */ /* 0x000fe4000f8e02ff */
[----:B------:R-:W-:Y:S02]  /*2490*/  USEL UR6, UR38, UR13, !UP2 ;  /* 0x0000000d26067287 */ /* 0x000fe4000d000000 */
[----:B------:R-:W-:Y:S02]  /*24a0*/  UIMAD UR12, UR42, UR8, URZ ;  /* 0x000000082a0c72a4 */ /* 0x000fe4000f8e02ff */
[----:B------:R-:W-:Y:S02]  /*24b0*/  UISETP.GE.AND UP0, UPT, UR4, UR9, UPT ;  /* 0x000000090400728c */ /* 0x000fe4000bf06270 */
[----:B------:R-:W-:Y:S02]  /*24c0*/  UIMAD.WIDE.U32 UR16, UR4, UR10, URZ ;  /* 0x0000000a041072a5 */ /* 0x000fe4000f8e00ff */
[----:B------:R-:W-:-:S02]  /*24d0*/  UISETP.GE.OR UP0, UPT, UR6, UR12, UP0 ;  /* 0x0000000c0600728c */ /* 0x000fc40008706670 */
        /* <DEDUP_REMOVED lines=19> */
.L_x_41:
[----:B------:R-:W2:Y:S02]  /*2610*/  LDCU UR4, c[0x0][0xb30] ;  /* 0x00016600ff0477ac */ /* 0x000ea40008000800 */
[----:B--2---:R-:W-:-:S09]  /*2620*/  UISETP.NE.AND UP0, UPT, UR4, 0x1, UPT ;  /* 0x000000010400788c */ /* 0x004fd2000bf05270 */
[----:B------:R-:W-:Y:S05]  /*2630*/  BRA.U UP0, `(.L_x_42) ;  /* 0x0000000100447547 */ /* 0x000fea000b800000 */
[----:B------:R-:W2:Y:S01]  /*2640*/  LDCU.128 UR12, c[0x0][0xb10] ;  /* 0x00016200ff0c77ac */ /* 0x000ea20008000c00 */
[----:B------:R-:W3:Y:S01]  /*2650*/  LDCU UR16, c[0x0][0xb0c] ;  /* 0x00016180ff1077ac */ /* 0x000ee20008000800 */
[----:B------:R-:W4:Y:S01]  /*2660*/  LDCU UR17, c[0x0][0xb20] ;  /* 0x00016400ff1177ac */ /* 0x000f220008000800 */
[----:B--2---:R-:W-:Y:S02]  /*2670*/  UIMAD.WIDE.U32 UR10, UR38, UR12, URZ ;  /* 0x0000000c260a72a5 */ /* 0x004fe4000f8e00ff */
[----:B------:R-:W-:Y:S02]  /*2680*/  UIMAD.WIDE.U32 UR8, UR37, UR15, URZ ;  /* 0x0000000f250872a5 */ /* 0x000fe4000f8e00ff */
[----:B---3--:R-:W-:Y:S02]  /*2690*/  UISETP.NE.AND UP2, UPT, UR16, 0x1, UPT ;  /* 0x000000011000788c */ /* 0x008fe4000bf45270 */
[----:B------:R-:W-:Y:S01]  /*26a0*/  UISETP.NE.AND UP0, UPT, UR14, 0x1, UPT ;  /* 0x000000010e00788c */ /* 0x000fe2000bf05270 */
[----:B------:R-:W-:-:S02]  /*26b0*/  UMOV UR6, UR11 ;  /* 0x0000000b00067c82 */ /* 0x000fc40008000000 */
[----:B------:R-:W-:Y:S01]  /*26c0*/  UMOV UR4, UR9 ;  /* 0x0000000900047c82 */ /* 0x000fe20008000000 */
[----:B------:R-:W-:Y:S02]  /*26d0*/  USHF.R.U32.HI UR6, URZ, UR13, UR6 ;  /* 0x0000000dff067299 */ /* 0x000fe40008011606 */
[----:B----4-:R-:W-:Y:S02]  /*26e0*/  USHF.R.U32.HI UR4, URZ, UR17, UR4 ;  /* 0x00000011ff047299 */ /* 0x010fe40008011604 */
[----:B------:R-:W-:Y:S02]  /*26f0*/  USEL UR6, UR38, UR6, !UP2 ;  /* 0x0000000626067287 */ /* 0x000fe4000d000000 */
[----:B------:R-:W-:-:S04]  /*2700*/  USEL UR4, UR37, UR4, !UP0 ;  /* 0x0000000425047287 */ /* 0x000fc8000c000000 */
[----:B------:R-:W-:Y:S02]  /*2710*/  UIADD3 UR8, UPT, UPT, UR6, -UR4, URZ ;  /* 0x8000000406087290 */ /* 0x000fe4000fffe0ff */
[----:B------:R-:W-:Y:S02]  /*2720*/  UIADD3 UR4, UPT, UPT, -UR6, UR4, URZ ;  /* 0x0000000406047290 */ /* 0x000fe4000fffe1ff */
[----:B------:R-:W-:Y:S02]  /*2730*/  UIMAD UR37, UR8, UR14, UR37 ;  /* 0x0000000e082572a4 */ /* 0x000fe4000f8e0225 */
[----:B------:R-:W-:-:S12]  /*2740*/  UIMAD UR38, UR4, UR16, UR38 ;  /* 0x00000010042672a4 */ /* 0x000fd8000f8e0226 */
.L_x_42:
[----:B------:R-:W-:Y:S01]  /*2750*/  VIADD R11, R11, 0x1 ;  /* 0x000000010b0b7836 */ /* 0x000fe20000000000 */
[----:B------:R-:W-:Y:S02]  /*2760*/  R2UR UR6, R66 ;  /* 0x00000000420672ca */ /* 0x000fe400000e0000 */
[----:B------:R-:W-:Y:S02]  /*2770*/  R2UR UR4, R65 ;  /* 0x00000000410472ca */ /* 0x000fe400000e0000 */
[C---:B------:R-:W-:Y:S02]  /*2780*/  ISETP.NE.AND P0, PT, R11.reuse, 0x2, PT ;  /* 0x000000020b00780c */ /* 0x040fe40003f05270 */
[----:B------:R-:W-:Y:S02]  /*2790*/  PLOP3.LUT P1, PT, PT, PT, PT, 0x80, 0x8 ;  /* 0x000000000008781c */ /* 0x000fe40003f2f070 */
[----:B------:R-:W-:Y:S02]  /*27a0*/  SEL R3, RZ, 0x1, P0 ;  /* 0x00000001ff037807 */ /* 0x000fe40000000000 */
[----:B------:R-:W-:-:S02]  /*27b0*/  SEL R11, R11, RZ, P0 ;  /* 0x000000ff0b0b7207 */ /* 0x000fc40000000000 */
[----:B------:R-:W-:Y:S01]  /*27c0*/  LOP3.LUT R10, R10, R3, RZ, 0x3c, !PT ;  /* 0x000000030a0a7212 */ /* 0x000fe200078e3cff */
[----:B------:R-:W-:Y:S02]  /*27d0*/  UIADD3 UR16, UPT, UPT, UR38, UR6, URZ ;  /* 0x0000000626107290 */ /* 0x000fe4000fffe0ff */
[----:B------:R-:W-:Y:S01]  /*27e0*/  UIADD3 UR20, UPT, UPT, UR37, UR4, URZ ;  /* 0x0000000425147290 */ /* 0x000fe2000fffe0ff */
[----:B------:R-:W-:Y:S11]  /*27f0*/  BRA.U UP1, `(.L_x_43) ;  /* 0xfffffff101507547 */ /* 0x000ff6000b83ffff */
[----:B------:R-:W-:Y:S01]  /*2800*/  UIADD3 UR7, UPT, UPT, UR7, 0x40, URZ ;  /* 0x0000004007077890 */ /* 0x000fe2000fffe0ff */
[----:B------:R-:W-:-:S03]  /*2810*/  SHF.L.U32 R3, R12, 0x1f, RZ ;  /* 0x0000001f0c037819 */ /* 0x000fc600000006ff */
[----:B------:R-:W-:-:S09]  /*2820*/  ULEA UR4, UR5, UR7, 0x3 ;  /* 0x0000000705047291 */ /* 0x000fd2000f8e18ff */
[----:B------:R-:W2:Y:S02]  /*2830*/  SYNCS.PHASECHK.TRANS64.TRYWAIT P0, [UR4], R3 ;  /* 0x00000003ff0075a7 */ /* 0x000ea40008001104 */
[----:B--2---:R-:W-:Y:S05]  /*2840*/  @!P0 BRA `(.L_x_44) ;  /* 0x0000006400888947 */ /* 0x004fea0003800000 */
.L_x_148:
[----:B------:R-:W-:-:S04]  /*2850*/  UIADD3 UR4, UPT, UPT, UR5, 0x1, URZ ;  /* 0x0000000105047890 */ /* 0x000fc8000fffe0ff */
[----:B------:R-:W-:-:S04]  /*2860*/  UISETP.NE.AND UP0, UPT, UR4, 0x8, UPT ;  /* 0x000000080400788c */ /* 0x000fc8000bf05270 */
[----:B------:R-:W-:Y:S02]  /*2870*/  USEL UR6, URZ, 0x1, UP0 ;  /* 0x00000001ff067887 */ /* 0x000fe40008000000 */
[----:B------:R-:W-:-:S04]  /*2880*/  USEL UR4, UR4, URZ, UP0 ;  /* 0x000000ff04047287 */ /* 0x000fc80008000000 */
[----:B------:R-:W-:Y:S01]  /*2890*/  ULEA UR5, UR4, UR7, 0x3 ;  /* 0x0000000704057291 */ /* 0x000fe2000f8e18ff */
[----:B------:R-:W-:-:S04]  /*28a0*/  LOP3.LUT R2, R12, UR6, RZ, 0x3c, !PT ;  /* 0x000000060c027c12 */ /* 0x000fc8000f8e3cff */
[----:B-1----:R-:W-:-:S04]  /*28b0*/  SHF.L.U32 R3, R2, 0x1f, RZ ;  /* 0x0000001f02037819 */ /* 0x002fc800000006ff */
[----:B------:R-:W1:Y:S02]  /*28c0*/  SYNCS.PHASECHK.TRANS64.TRYWAIT P0, [UR5], R3 ;  /* 0x00000003ff0075a7 */ /* 0x000e640008001105 */
[----:B-1----:R-:W-:Y:S05]  /*28d0*/  @!P0 BRA `(.L_x_45) ;  /* 0x00000064007c8947 */ /* 0x002fea0003800000 */
.L_x_150:
        /* <DEDUP_REMOVED lines=9> */
.L_x_152:
        /* <DEDUP_REMOVED lines=9> */
.L_x_154:
        /* <DEDUP_REMOVED lines=9> */
.L_x_156:
        /* <DEDUP_REMOVED lines=9> */
.L_x_158:
        /* <DEDUP_REMOVED lines=9> */
.L_x_160:
[----:B------:R-:W-:-:S04]  /*2bb0*/  UIADD3 UR4, UPT, UPT, UR4, 0x1, URZ ;  /* 0x0000000104047890 */ /* 0x000fc8000fffe0ff */
[----:B------:R-:W-:-:S04]  /*2bc0*/  UISETP.NE.AND UP0, UPT, UR4, 0x8, UPT ;  /* 0x000000080400788c */ /* 0x000fc8000bf05270 */
[----:B------:R-:W-:Y:S02]  /*2bd0*/  USEL UR5, URZ, 0x1, UP0 ;  /* 0x00000001ff057887 */ /* 0x000fe40008000000 */
[----:B------:R-:W-:-:S04]  /*2be0*/  USEL UR4, UR4, URZ, UP0 ;  /* 0x000000ff04047287 */ /* 0x000fc80008000000 */
[----:B------:R-:W-:Y:S01]  /*2bf0*/  ULEA UR4, UR4, UR7, 0x3 ;  /* 0x0000000704047291 */ /* 0x000fe2000f8e18ff */
[----:B-1----:R-:W-:-:S04]  /*2c00*/  LOP3.LUT R3, R2, UR5, RZ, 0x3c, !PT ;  /* 0x0000000502037c12 */ /* 0x002fc8000f8e3cff */
[----:B------:R-:W-:Y:S01]  /*2c10*/  SHF.L.U32 R3, R3, 0x1f, RZ ;  /* 0x0000001f03037819 */ /* 0x000fe200000006ff */
[----:B------:R-:W-:-:S07]  /*2c20*/  IMAD.U32 R0, RZ, RZ, UR4 ;  /* 0x00000004ff007e24 */ /* 0x000fce000f8e00ff */
.L_x_51:
[----:B-1----:R1:W2:Y:S02]  /*2c30*/  SYNCS.PHASECHK.TRANS64.TRYWAIT P0, [R0+URZ], R3 ;  /* 0x00000003000075a7 */ /* 0x0022a400080011ff */
[----:B--2---:R-:W-:Y:S05]  /*2c40*/  @!P0 NANOSLEEP.SYNCS 0x989680 ;  /* 0x009896800000895d */ /* 0x004fea0003900000 */
[----:B------:R-:W2:Y:S02]  /*2c50*/  @!P0 SYNCS.PHASECHK.TRANS64 P0, [R0+URZ], R3 ;  /* 0x00000003000085a7 */ /* 0x000ea400080010ff */
[----:B--2---:R-:W-:Y:S05]  /*2c60*/  @P0 EXIT ;  /* 0x000000000000094d */ /* 0x004fea0003800000 */
[----:B------:R-:W-:Y:S05]  /*2c70*/  BRA `(.L_x_51) ;  /* 0xfffffffc00ec7947 */ /* 0x000fea000383ffff */
.L_x_23:
[----:B------:R-:W1:Y:S02]  /*2c80*/  S2UR UR4, SR_CgaCtaId ;  /* 0x00000000000479c3 */ /* 0x000e640000008800 */
[----:B-1----:R-:W-:-:S04]  /*2c90*/  UISETP.NE.AND UP0, UPT, UR4, URZ, UPT ;  /* 0x000000ff0400728c */ /* 0x002fc8000bf05270 */
[----:B------:R-:W-:-:S09]  /*2ca0*/  UISETP.NE.OR UP0, UPT, UR17, 0x1, UP0 ;  /* 0x000000011100788c */ /* 0x000fd20008705670 */
[----:B------:R-:W-:Y:S05]  /*2cb0*/  BRA.U UP0, `(.L_x_52) ;  /* 0x00000005004c7547 */ /* 0x000fea000b800000 */
[----:B------:R-:W1:Y:S01]  /*2cc0*/  S2UR UR5, SR_CgaCtaId ;  /* 0x00000000000579c3 */ /* 0x000e620000008800 */
[----:B------:R-:W-:Y:S01]  /*2cd0*/  UMOV UR4, 0x400 ;  /* 0x0000040000047882 */ /* 0x000fe20000000000 */
[----:B------:R-:W-:Y:S01]  /*2ce0*/  ISETP.GE.U32.AND P2, PT, R0, 0x2, PT ;  /* 0x000000020000780c */ /* 0x000fe20003f46070 */
[----:B------:R-:W-:Y:S01]  /*2cf0*/  IMAD.MOV.U32 R12, RZ, RZ, 0x1 ;  /* 0x00000001ff0c7424 */ /* 0x000fe200078e00ff */
[----:B------:R-:W-:Y:S02]  /*2d00*/  CS2R R10, SRZ ;  /* 0x00000000000a7805 */ /* 0x000fe4000001ff00 */
[----:B------:R-:W-:Y:S01]  /*2d10*/  CS2R R8, SRZ ;  /* 0x0000000000087805 */ /* 0x000fe2000001ff00 */
[----:B-1----:R-:W-:-:S03]  /*2d20*/  ULEA UR6, UR5, UR4, 0x18 ;  /* 0x0000000405067291 */ /* 0x002fc6000f8ec0ff */
[----:B------:R-:W-:-:S09]  /*2d30*/  UMOV UR5, URZ ;  /* 0x000000ff00057c82 */ /* 0x000fd20008000000 */
.L_x_56:
[----:B------:R-:W-:Y:S02]  /*2d40*/  LEA R2, R8, UR6, 0x3 ;  /* 0x0000000608027c11 */ /* 0x000fe4000f8e18ff */
[----:B------:R-:W-:-:S03]  /*2d50*/  SHF.L.U32 R5, R9, 0x1f, RZ ;  /* 0x0000001f09057819 */ /* 0x000fc600000006ff */
[----:B------:R-:W-:Y:S01]  /*2d60*/  VIADD R4, R2, 0x140 ;  /* 0x0000014002047836 */ /* 0x000fe20000000000 */
[----:B------:R-:W1:Y:S02]  /*2d70*/  SYNCS.PHASECHK.TRANS64.TRYWAIT P0, [R2+URZ+0x130], R5 ;  /* 0x00013005020075a7 */ /* 0x000e6400080011ff */
[----:B-1----:R-:W-:Y:S05]  /*2d80*/  @!P0 BRA `(.L_x_53) ;  /* 0x0000006000e08947 */ /* 0x002fea0003800000 */
.L_x_161:
[----:B------:R-:W-:Y:S01]  /*2d90*/  ULEA UR4, UR5, UR6, 0x3 ;  /* 0x0000000605047291 */ /* 0x000fe2000f8e18ff */
[----:B------:R-:W-:Y:S02]  /*2da0*/  PRMT R4, RZ, 0x654, R4 ;  /* 0x00000654ff047816 */ /* 0x000fe40000000004 */
[----:B-1----:R-:W-:Y:S01]  /*2db0*/  SHF.L.U32 R5, R12, 0x1f, RZ ;  /* 0x0000001f0c057819 */ /* 0x002fe200000006ff */
[----:B------:R-:W-:Y:S01]  /*2dc0*/  UIADD3 UR7, UPT, UPT, UR4, 0xd0, URZ ;  /* 0x000000d004077890 */ /* 0x000fe2000fffe0ff */
[----:B------:R1:W-:Y:S05]  /*2dd0*/  SYNCS.ARRIVE.TRANS64.RED.A1T0 RZ, [R4+URZ], RZ ;  /* 0x000000ff04ff79a7 */ /* 0x0003ea00081004ff */
[----:B------:R-:W-:Y:S01]  /*2de0*/  IMAD.U32 R7, RZ, RZ, UR7 ;  /* 0x00000007ff077e24 */ /* 0x000fe2000f8e00ff */
[----:B------:R-:W2:Y:S04]  /*2df0*/  SYNCS.PHASECHK.TRANS64.TRYWAIT P0, [UR4+0xe0], R5 ;  /* 0x0000e005ff0075a7 */ /* 0x000ea80008001104 */
[----:B------:R-:W-:Y:S01]  /*2e00*/  PRMT R6, R0, 0x654, R7 ;  /* 0x0000065400067816 */ /* 0x000fe20000000007 */
[----:B-1----:R-:W-:Y:S01]  /*2e10*/  @!P2 IMAD.MOV.U32 R4, RZ, RZ, 0x10 ;  /* 0x00000010ff04a424 */ /* 0x002fe200078e00ff */
[----:B--2---:R-:W-:Y:S06]  /*2e20*/  @!P0 BRA `(.L_x_54) ;  /* 0x0000006000cc8947 */ /* 0x004fec0003800000 */
.L_x_163:
[----:B------:R-:W-:Y:S01]  /*2e30*/  ULEA UR8, UR5, UR6, 0x4 ;  /* 0x0000000605087291 */ /* 0x000fe2000f8e20ff */
[----:B------:R-:W-:Y:S01]  /*2e40*/  SEL R3, R6, R3, !P2 ;  /* 0x0000000306037207 */ /* 0x000fe20005000000 */
[----:B------:R-:W-:Y:S01]  /*2e50*/  UIADD3 UR9, UPT, UPT, UR4, 0xd0, URZ ;  /* 0x000000d004097890 */ /* 0x000fe2000fffe0ff */
[----:B-1----:R-:W-:Y:S01]  /*2e60*/  LEA R2, R11, UR6, 0x3 ;  /* 0x000000060b027c11 */ /* 0x002fe2000f8e18ff */
[----:B------:R-:W-:Y:S01]  /*2e70*/  UIADD3 UR8, UPT, UPT, UR8, 0x160, URZ ;  /* 0x0000016008087890 */ /* 0x000fe2000fffe0ff */
[----:B------:R-:W-:Y:S01]  /*2e80*/  SHF.L.U32 R5, R10, 0x1f, RZ ;  /* 0x0000001f0a057819 */ /* 0x000fe200000006ff */
[----:B------:R1:W-:Y:S01]  /*2e90*/  @!P2 SYNCS.ARRIVE.TRANS64.RED RZ, [R3+URZ], R4 ;  /* 0x0000000403ffa9a7 */ /* 0x0003e200080004ff */
[----:B------:R-:W-:Y:S01]  /*2ea0*/  UIADD3 UR4, UPT, UPT, UR5, 0x1, URZ ;  /* 0x0000000105047890 */ /* 0x000fe2000fffe0ff */
[----:B------:R-:W-:-:S03]  /*2eb0*/  VIADD R8, R8, 0x1 ;  /* 0x0000000108087836 */ /* 0x000fc60000000000 */
[----:B------:R-:W-:Y:S02]  /*2ec0*/  UISETP.NE.AND UP0, UPT, UR4, 0x2, UPT ;  /* 0x000000020400788c */ /* 0x000fe4000bf05270 */
[----:B------:R-:W-:Y:S06]  /*2ed0*/  UGETNEXTWORKID.BROADCAST [UR8], [UR9] ;  /* 0x00000000080073ca */ /* 0x000fec0008000100 */
[----:B------:R-:W-:Y:S01]  /*2ee0*/  USEL UR7, URZ, 0x1, UP0 ;  /* 0x00000001ff077887 */ /* 0x000fe20008000000 */
[----:B------:R-:W-:Y:S01]  /*2ef0*/  ISETP.NE.AND P0, PT, R8, 0x2, PT ;  /* 0x000000020800780c */ /* 0x000fe20003f05270 */
[----:B------:R-:W-:Y:S01]  /*2f00*/  USEL UR5, UR4, URZ, UP0 ;  /* 0x000000ff04057287 */ /* 0x000fe20008000000 */
[----:B------:R-:W2:Y:S03]  /*2f10*/  SYNCS.PHASECHK.TRANS64.TRYWAIT P1, [R2+URZ+0xd0], R5 ;  /* 0x0000d005020075a7 */ /* 0x000ea600080211ff */
[----:B------:R-:W-:Y:S01]  /*2f20*/  LOP3.LUT R12, R12, UR7, RZ, 0x3c, !PT ;  /* 0x000000070c0c7c12 */ /* 0x000fe2000f8e3cff */
[----:B-12---:R-:W-:Y:S07]  /*2f30*/  @!P1 BRA `(.L_x_55) ;  /* 0x0000006000a09947 */ /* 0x006fee0003800000 */
.L_x_164:
[C---:B------:R-:W-:Y:S01]  /*2f40*/  LEA R4, R11.reuse, UR6, 0x4 ;  /* 0x000000060b047c11 */ /* 0x040fe2000f8e20ff */
[----:B-1----:R-:W-:Y:S01]  /*2f50*/  VIADD R2, R2, 0xe0 ;  /* 0x000000e002027836 */ /* 0x002fe20000000000 */
[----:B------:R-:W-:Y:S01]  /*2f60*/  SEL R8, R8, RZ, P0 ;  /* 0x000000ff08087207 */ /* 0x000fe20000000000 */
[----:B------:R-:W-:-:S03]  /*2f70*/  VIADD R11, R11, 0x1 ;  /* 0x000000010b0b7836 */ /* 0x000fc60000000000 */
[----:B------:R-:W1:Y:S01]  /*2f80*/  LDS.128 R4, [R4+0x160] ;  /* 0x0001600004047984 */ /* 0x000e620000000c00 */
[----:B------:R-:W-:Y:S02]  /*2f90*/  PRMT R2, RZ, 0x654, R2 ;  /* 0x00000654ff027816 */ /* 0x000fe40000000002 */
[C---:B------:R-:W-:Y:S01]  /*2fa0*/  ISETP.NE.AND P1, PT, R11.reuse, 0x2, PT ;  /* 0x000000020b00780c */ /* 0x040fe20003f25270 */
[----:B------:R-:W-:Y:S01]  /*2fb0*/  @!PT LDS RZ, [RZ] ;  /* 0x00000000fffff984 */ /* 0x000fe20000000800 */
[----:B------:R-:W-:Y:S01]  /*2fc0*/  @!PT LDS RZ, [RZ] ;  /* 0x00000000fffff984 */ /* 0x000fe20000000800 */
[----:B------:R-:W-:Y:S01]  /*2fd0*/  @!PT LDS RZ, [RZ] ;  /* 0x00000000fffff984 */ /* 0x000fe20000000800 */
[----:B------:R-:W-:Y:S01]  /*2fe0*/  @!PT LDS RZ, [RZ] ;  /* 0x00000000fffff984 */ /* 0x000fe20000000800 */
[----:B------:R2:W-:Y:S06]  /*2ff0*/  MEMBAR.ALL.CTA ;  /* 0x0000000000007992 */ /* 0x0005ec0000008000 */
[----:B--2---:R-:W2:Y:S01]  /*3000*/  FENCE.VIEW.ASYNC.S ;  /* 0x00000000000073c6 */ /* 0x004ea20000000000 */
[----:B------:R-:W-:Y:S01]  /*3010*/  SEL R11, R11, RZ, P1 ;  /* 0x000000ff0b0b7207 */ /* 0x000fe20000800000 */
[----:B--2---:R2:W-:Y:S01]  /*3020*/  SYNCS.ARRIVE.TRANS64.RED.A1T0 RZ, [R2+URZ], RZ ;  /* 0x000000ff02ff79a7 */ /* 0x0045e200081004ff */
[----:B-1----:R-:W-:-:S02]  /*3030*/  LOP3.LUT P3, RZ, R6, 0x1, RZ, 0xc0, !PT ;  /* 0x0000000106ff7812 */ /* 0x002fc4000786c0ff */
[----:B------:R-:W-:-:S04]  /*3040*/  SEL R5, RZ, 0x1, P1 ;  /* 0x00000001ff057807 */ /* 0x000fc80000800000 */
[----:B------:R-:W-:Y:S02]  /*3050*/  LOP3.LUT R10, R10, R5, RZ, 0x3c, !PT ;  /* 0x000000050a0a7212 */ /* 0x000fe400078e3cff */
[----:B--2---:R-:W-:-:S04]  /*3060*/  SEL R2, RZ, 0x1, P0 ;  /* 0x00000001ff027807 */ /* 0x004fc80000000000 */
[----:B------:R-:W-:Y:S01]  /*3070*/  LOP3.LUT R9, R9, R2, RZ, 0x3c, !PT ;  /* 0x0000000209097212 */ /* 0x000fe200078e3cff */
[----:B------:R-:W-:Y:S06]  /*3080*/  @P3 BRA `(.L_x_56) ;  /* 0xfffffffc002c3947 */ /* 0x000fec000383ffff */
[----:B------:R-:W-:Y:S01]  /*3090*/  ULEA UR4, UR5, UR6, 0x3 ;  /* 0x0000000605047291 */ /* 0x000fe2000f8e18ff */
[----:B------:R-:W-:-:S08]  /*30a0*/  SHF.L.U32 R3, R12, 0x1f, RZ ;  /* 0x0000001f0c037819 */ /* 0x000fd000000006ff */
[----:B------:R-:W1:Y:S02]  /*30b0*/  SYNCS.PHASECHK.TRANS64 P0, [UR4+0xe0], R3 ;  /* 0x0000e003ff0075a7 */ /* 0x000e640008001004 */
[----:B-1----:R-:W-:Y:S05]  /*30c0*/  @P0 BRA `(.L_x_57) ;  /* 0x0000000000080947 */ /* 0x002fea0003800000 */
[----:B------:R-:W1:Y:S02]  /*30d0*/  SYNCS.PHASECHK.TRANS64.TRYWAIT P0, [UR4+0xe0], R3 ;  /* 0x0000e003ff0075a7 */ /* 0x000e640008001104 */
[----:B-1----:R-:W-:Y:S05]  /*30e0*/  @!P0 BRA `(.L_x_58) ;  /* 0x0000006000488947 */ /* 0x002fea0003800000 */
.L_x_57:
[----:B------:R-:W-:-:S04]  /*30f0*/  UIADD3 UR7, UPT, UPT, UR5, 0x1, URZ ;  /* 0x0000000105077890 */ /* 0x000fc8000fffe0ff */
[----:B------:R-:W-:-:S04]  /*3100*/  UISETP.NE.AND UP0, UPT, UR7, 0x2, UPT ;  /* 0x000000020700788c */ /* 0x000fc8000bf05270 */
[----:B------:R-:W-:Y:S02]  /*3110*/  USEL UR8, URZ, 0x1, UP0 ;  /* 0x00000001ff087887 */ /* 0x000fe40008000000 */
[----:B------:R-:W-:-:S04]  /*3120*/  USEL UR7, UR7, URZ, UP0 ;  /* 0x000000ff07077287 */ /* 0x000fc80008000000 */
[----:B------:R-:W-:Y:S01]  /*3130*/  ULEA UR7, UR7, UR6, 0x3 ;  /* 0x0000000607077291 */ /* 0x000fe2000f8e18ff */
[----:B-1----:R-:W-:-:S04]  /*3140*/  LOP3.LUT R3, R12, UR8, RZ, 0x3c, !PT ;  /* 0x000000080c037c12 */ /* 0x002fc8000f8e3cff */
[----:B------:R-:W-:-:S04]  /*3150*/  SHF.L.U32 R0, R3, 0x1f, RZ ;  /* 0x0000001f03007819 */ /* 0x000fc800000006ff */
[----:B------:R-:W1:Y:S02]  /*3160*/  SYNCS.PHASECHK.TRANS64 P0, [UR7+0xe0], R0 ;  /* 0x0000e000ff0075a7 */ /* 0x000e640008001007 */
[----:B-1----:R-:W-:Y:S05]  /*3170*/  @P0 EXIT ;  /* 0x000000000000094d */ /* 0x002fea0003800000 */
[----:B------:R-:W-:Y:S02]  /*3180*/  SHF.L.U32 R3, R3, 0x1f, RZ ;  /* 0x0000001f03037819 */ /* 0x000fe400000006ff */
[----:B------:R-:W-:-:S07]  /*3190*/  MOV R0, UR7 ;  /* 0x0000000700007c02 */ /* 0x000fce0008000f00 */
.L_x_59:
[----:B-1----:R1:W2:Y:S02]  /*31a0*/  SYNCS.PHASECHK.TRANS64.TRYWAIT P0, [R0+URZ+0xe0], R3 ;  /* 0x0000e003000075a7 */ /* 0x0022a400080011ff */
[----:B--2---:R-:W-:Y:S05]  /*31b0*/  @!P0 NANOSLEEP.SYNCS 0x989680 ;  /* 0x009896800000895d */ /* 0x004fea0003900000 */
[----:B------:R-:W2:Y:S02]  /*31c0*/  @!P0 SYNCS.PHASECHK.TRANS64 P0, [R0+URZ+0xe0], R3 ;  /* 0x0000e003000085a7 */ /* 0x000ea400080010ff */
[----:B--2---:R-:W-:Y:S05]  /*31d0*/  @P0 EXIT ;  /* 0x000000000000094d */ /* 0x004fea0003800000 */
[----:B------:R-:W-:Y:S05]  /*31e0*/  BRA `(.L_x_59) ;  /* 0xfffffffc00ec7947 */ /* 0x000fea000383ffff */
.L_x_52:
[----:B------:R-:W-:Y:S05]  /*31f0*/  BRA.U UP4, `(.L_x_60) ;  /* 0x0000000d04d87547 */ /* 0x000fea000b800000 */
[----:B------:R-:W1:Y:S01]  /*3200*/  S2UR UR7, SR_CgaCtaId ;  /* 0x00000000000779c3 */ /* 0x000e620000008800 */
[----:B------:R-:W-:Y:S01]  /*3210*/  UMOV UR4, 0x40 ;  /* 0x0000004000047882 */ /* 0x000fe20000000000 */
[----:B------:R-:W-:Y:S01]  /*3220*/  NOP ;  /* 0x0000000000007918 */ /* 0x000fe20000000000 */
[----:B------:R-:W-:Y:S01]  /*3230*/  UMOV UR6, 0x400 ;  /* 0x0000040000067882 */ /* 0x000fe20000000000 */
[----:B-1----:R-:W-:Y:S02]  /*3240*/  ULEA UR5, UR7, UR4, 0x18 ;  /* 0x0000000407057291 */ /* 0x002fe4000f8ec0ff */
[----:B------:R-:W-:-:S07]  /*3250*/  ULEA UR6, UR7, UR6, 0x18 ;  /* 0x0000000607067291 */ /* 0x000fce000f8ec0ff */
[----:B------:R-:W1:Y:S02]  /*3260*/  LDS.U8 R0, [UR5+0x1c] ;  /* 0x00001c05ff007984 */ /* 0x000e640008000000 */
[----:B-1----:R-:W-:-:S13]  /*3270*/  ISETP.NE.AND P0, PT, R0, RZ, PT ;  /* 0x000000ff0000720c */ /* 0x002fda0003f05270 */
[----:B------:R-:W-:Y:S05]  /*3280*/  @P0 BRA `(.L_x_61) ;  /* 0x0000000000580947 */ /* 0x000fea0003800000 */
[----:B------:R-:W-:-:S13]  /*3290*/  ELECT P0, URZ, PT ;  /* 0x0000000000ff782f */ /* 0x000fda0003800000 */
[----:B------:R-:W-:Y:S05]  /*32a0*/  @!P0 BRA `(.L_x_62) ;  /* 0x0000000000608947 */ /* 0x000fea0003800000 */
[----:B------:R-:W-:Y:S01]  /*32b0*/  UMOV UR4, 0x10 ;  /* 0x0000001000047882 */ /* 0x000fe20000000000 */
[----:B------:R-:W-:Y:S01]  /*32c0*/  HFMA2 R0, -RZ, RZ, 0, 5.9604644775390625e-08 ;  /* 0x00000001ff007431 */ /* 0x000fe200000001ff */
[----:B------:R-:W-:-:S03]  /*32d0*/  MOV R3, 0xffff ;  /* 0x0000ffff00037802 */ /* 0x000fc60000000f00 */
[----:B------:R-:W-:Y:S04]  /*32e0*/  DEPBAR.LE SB1, 0x36 ;  /* 0x00009d800000791a */ /* 0x000fe80000000000 */
[----:B------:R-:W1:Y:S02]  /*32f0*/  UTCATOMSWS.FIND_AND_SET.ALIGN UP0, UR4, UR4 ;  /* 0x00000004000475e3 */ /* 0x000e640008000800 */
[----:B-1----:R-:W-:Y:S01]  /*3300*/  MOV R4, UR4 ;  /* 0x0000000400047c02 */ /* 0x002fe20008000f00 */
[----:B------:R-:W-:Y:S06]  /*3310*/  BRA.U UP0, `(.L_x_63) ;  /* 0x0000000100187547 */ /* 0x000fec000b800000 */
.L_x_64:
[----:B------:R-:W-:Y:S05]  /*3320*/  NANOSLEEP 0x64 ;  /* 0x000000640000795d */ /* 0x000fea0003800000 */
[----:B------:R-:W-:-:S05]  /*3330*/  UMOV UR4, 0x10 ;  /* 0x0000001000047882 */ /* 0x000fca0000000000 */
[----:B------:R-:W-:Y:S04]  /*3340*/  DEPBAR.LE SB1, 0x36 ;  /* 0x00009d800000791a */ /* 0x000fe80000000000 */
[----:B------:R-:W1:Y:S02]  /*3350*/  UTCATOMSWS.FIND_AND_SET.ALIGN UP0, UR4, UR4 ;  /* 0x00000004000475e3 */ /* 0x000e640008000800 */
[----:B-1----:R-:W-:Y:S01]  /*3360*/  MOV R4, UR4 ;  /* 0x0000000400047c02 */ /* 0x002fe20008000f00 */
[----:B------:R-:W-:Y:S05]  /*3370*/  BRA.U !UP0, `(.L_x_64) ;  /* 0xfffffffd08e87547 */ /* 0x000fea000b83ffff */
.L_x_63:
[-C--:B------:R-:W-:Y:S02]  /*3380*/  SHF.L.U32 R3, R3, R4.reuse, RZ ;  /* 0x0000000403037219 */ /* 0x080fe400000006ff */
[----:B------:R-:W-:Y:S01]  /*3390*/  SHF.L.U32 R0, R0, R4, RZ ;  /* 0x0000000400007219 */ /* 0x000fe200000006ff */
[----:B------:R-:W-:Y:S02]  /*33a0*/  IMAD.SHL.U32 R4, R4, 0x20, RZ ;  /* 0x0000002004047824 */ /* 0x000fe400078e00ff */
[----:B------:R1:W-:Y:S04]  /*33b0*/  ATOMS.OR RZ, [UR5+0x14], R3 ;  /* 0x00001403ffff798c */ /* 0x0003e8000b000005 */
[----:B------:R1:W-:Y:S04]  /*33c0*/  ATOMS.OR RZ, [UR5+0x18], R0 ;  /* 0x00001800ffff798c */ /* 0x0003e8000b000005 */
[----:B------:R1:W-:Y:S01]  /*33d0*/  STS [UR6+0x180], R4 ;  /* 0x00018004ff007988 */ /* 0x0003e20008000806 */
[----:B------:R-:W-:Y:S05]  /*33e0*/  BRA `(.L_x_62) ;  /* 0x0000000000107947 */ /* 0x000fea0003800000 */
.L_x_61:
[----:B------:R-:W-:Y:S02]  /*33f0*/  MOV R0, 0xffffffff ;  /* 0xffffffff00007802 */ /* 0x000fe40000000f00 */
[----:B------:R-:W-:-:S03]  /*3400*/  MOV R4, 0x3430 ;  /* 0x0000343000047802 */ /* 0x000fc60000000f00 */
[----:B------:R1:W-:Y:S04]  /*3410*/  STS [UR6+0x180], R0 ;  /* 0x00018000ff007988 */ /* 0x0003e80008000806 */
[----:B-1---5:R-:W-:Y:S05]  /*3420*/  CALL.REL.NOINC `($__internal_1_$__cuda_sm10x_tcgen05_guardrail_trap_phase_invalid_during_alloc) ;  /* 0x0000006400907944 */ /* 0x022fea0003c00000 */
.L_x_62:
[----:B------:R-:W-:Y:S05]  /*3430*/  WARPSYNC.ALL ;  /* 0x0000000000007948 */ /* 0x000fea0003800000 */
[----:B------:R-:W2:Y:S01]  /*3440*/  S2UR UR4, SR_CgaCtaId ;  /* 0x00000000000479c3 */ /* 0x000ea20000008800 */
[----:B------:R-:W-:Y:S01]  /*3450*/  UMOV UR26, 0x400 ;  /* 0x00000400001a7882 */ /* 0x000fe20000000000 */
[----:B------:R-:W-:-:S06]  /*3460*/  NOP ;  /* 0x0000000000007918 */ /* 0x000fcc0000000000 */
[----:B------:R-:W-:Y:S06]  /*3470*/  BAR.ARV 0x6, 0xa0 ;  /* 0x0182800000007b1d */ /* 0x000fec0000002000 */
[----:B------:R-:W3:Y:S01]  /*3480*/  LDCU UR5, c[0x0][0x38c] ;  /* 0x00007180ff0577ac */ /* 0x000ee20008000800 */
[----:B------:R-:W-:Y:S01]  /*3490*/  LOP3.LUT R2, R2, 0xffff, RZ, 0xc0, !PT ;  /* 0x0000ffff02027812 */ /* 0x000fe200078ec0ff */
[----:B------:R-:W-:Y:S01]  /*34a0*/  IMAD.MOV.U32 R11, RZ, RZ, 0x1 ;  /* 0x00000001ff0b7424 */ /* 0x000fe200078e00ff */
[----:B------:R-:W-:Y:S01]  /*34b0*/  CS2R R8, SRZ ;  /* 0x0000000000087805 */ /* 0x000fe2000001ff00 */
[----:B------:R-:W4:Y:S01]  /*34c0*/  LDCU UR7, c[0x0][0x38c] ;  /* 0x00007180ff0777ac */ /* 0x000f220008000800 */
[----:B------:R-:W-:Y:S01]  /*34d0*/  R2UR UR27, R2 ;  /* 0x00000000021b72ca */ /* 0x000fe200000e0000 */
[----:B------:R-:W-:Y:S01]  /*34e0*/  IMAD.MOV.U32 R10, RZ, RZ, RZ ;  /* 0x000000ffff0a7224 */ /* 0x000fe200078e00ff */
[----:B------:R-:W-:Y:S01]  /*34f0*/  UMOV UR30, URZ ;  /* 0x000000ff001e7c82 */ /* 0x000fe20008000000 */
[----:B------:R-:W-:Y:S01]  /*3500*/  UMOV UR24, URZ ;  /* 0x000000ff00187c82 */ /* 0x000fe20008000000 */
[----:B--2---:R-:W-:Y:S01]  /*3510*/  ULEA UR26, UR4, UR26, 0x18 ;  /* 0x0000001a041a7291 */ /* 0x004fe2000f8ec0ff */
[----:B------:R-:W-:Y:S01]  /*3520*/  UMOV UR38, 0x0 ;  /* 0x0000000000267882 */ /* 0x000fe20000000000 */
[----:B------:R-:W-:-:S02]  /*3530*/  UMOV UR39, 0x4200910 ;  /* 0x0420091000277882 */ /* 0x000fc40000000000 */
[----:B------:R-:W-:Y:S02]  /*3540*/  UIADD3 UR4, UPT, UPT, UR26, 0x8800, URZ ;  /* 0x000088001a047890 */ /* 0x000fe4000fffe0ff */
[----:B------:R-:W-:Y:S02]  /*3550*/  UIADD3 UR6, UPT, UPT, UR26, 0x18800, URZ ;  /* 0x000188001a067890 */ /* 0x000fe4000fffe0ff */
[----:B---3--:R-:W-:Y:S01]  /*3560*/  UIADD3 UR5, UPT, UPT, UR5, 0x1f, URZ ;  /* 0x0000001f05057890 */ /* 0x008fe2000fffe0ff */
[----:B-1----:R-:W1:Y:S01]  /*3570*/  LDS R0, [UR26+0x180] ;  /* 0x0001801aff007984 */ /* 0x002e620008000800 */
[----:B------:R-:W-:Y:S01]  /*3580*/  UMOV UR36, 0x0 ;  /* 0x0000000000247882 */ /* 0x000fe20000000000 */
[----:B------:R-:W-:Y:S01]  /*3590*/  UMOV UR37, 0x4200910 ;  /* 0x0420091000257882 */ /* 0x000fe20000000000 */
[----:B------:R-:W-:Y:S02]  /*35a0*/  USHF.R.S32.HI UR40, URZ, 0x1f, UR5 ;  /* 0x0000001fff287899 */ /* 0x000fe40008011405 */
[----:B----4-:R-:W-:-:S02]  /*35b0*/  UISETP.GE.AND UP4, UPT, UR7, 0x1, UPT ;  /* 0x000000010700788c */ /* 0x010fc4000bf86270 */
[----:B------:R-:W-:Y:S02]  /*35c0*/  ULEA.HI UR40, UR40, UR5, URZ, 0x5 ;  /* 0x0000000528287291 */ /* 0x000fe4000f8f28ff */
[----:B------:R-:W-:Y:S02]  /*35d0*/  USHF.R.U32.HI UR5, URZ, 0x4, UR4 ;  /* 0x00000004ff057899 */ /* 0x000fe40008011604 */
[----:B------:R-:W-:Y:S02]  /*35e0*/  USHF.R.S32.HI UR40, URZ, 0x5, UR40 ;  /* 0x00000005ff287899 */ /* 0x000fe40008011428 */
[----:B------:R-:W-:Y:S02]  /*35f0*/  USHF.R.U32.HI UR4, URZ, 0x4, UR6 ;  /* 0x00000004ff047899 */ /* 0x000fe40008011606 */
[----:B------:R-:W-:Y:S02]  /*3600*/  UISETP.LT.AND UP0, UPT, UR40, 0x1, UPT ;  /* 0x000000012800788c */ /* 0x000fe4000bf01270 */
[----:B------:R-:W-:-:S02]  /*3610*/  ULOP3.LUT UR5, UR5, 0x3fff, URZ, 0xc0, !UPT ;  /* 0x00003fff05057892 */ /* 0x000fc4000f8ec0ff */
[----:B------:R-:W-:Y:S02]  /*3620*/  ULOP3.LUT UR4, UR4, 0x3fff, URZ, 0xc0, !UPT ;  /* 0x00003fff04047892 */ /* 0x000fe4000f8ec0ff */
[----:B------:R-:W-:Y:S02]  /*3630*/  USEL UR41, UR40, 0x1, !UP0 ;  /* 0x0000000128297887 */ /* 0x000fe4000c000000 */
[----:B------:R-:W-:Y:S02]  /*3640*/  ULOP3.LUT UR28, UR5, 0x10000, URZ, 0xfc, !UPT ;  /* 0x00010000051c7892 */ /* 0x000fe4000f8efcff */
[----:B------:R-:W-:Y:S02]  /*3650*/  ULOP3.LUT UR29, UR4, 0x10000, URZ, 0xfc, !UPT ;  /* 0x00010000041d7892 */ /* 0x000fe4000f8efcff */
[----:B------:R-:W-:Y:S01]  /*3660*/  UIADD3 UR41, UPT, UPT, -UR41, URZ, URZ ;  /* 0x000000ff29297290 */ /* 0x000fe2000fffe1ff */
[----:B------:R-:W-:Y:S01]  /*3670*/  UMOV UR34, 0x0 ;  /* 0x0000000000227882 */ /* 0x000fe20000000000 */
[----:B------:R-:W-:Y:S01]  /*3680*/  UMOV UR35, 0x4200910 ;  /* 0x0420091000237882 */ /* 0x000fe20000000000 */
[----:B------:R-:W-:Y:S01]  /*3690*/  UMOV UR32, 0x0 ;  /* 0x0000000000207882 */ /* 0x000fe20000000000 */
[----:B------:R-:W-:Y:S01]  /*36a0*/  UMOV UR33, 0x4200910 ;  /* 0x0420091000217882 */ /* 0x000fe20000000000 */
[----:B-1----:R-:W-:-:S15]  /*36b0*/  R2UR UR42, R0 ;  /* 0x00000000002a72ca */ /* 0x002fde00000e0000 */
.L_x_71:
[----:B------:R-:W-:Y:S02]  /*36c0*/  LEA R0, R10, UR26, 0x3 ;  /* 0x0000001a0a007c11 */ /* 0x000fe4000f8e18ff */
[----:B------:R-:W-:Y:S02]  /*36d0*/  SHF.L.U32 R5, R9, 0x1f, RZ ;  /* 0x0000001f09057819 */ /* 0x000fe400000006ff */
[----:B------:R-:W-:Y:S01]  /*36e0*/  PLOP3.LUT P0, PT, PT, PT, UP4, 0x80, 0x8 ;  /* 0x000000000008781c */ /* 0x000fe20003f0f048 */
[----:B------:R-:W-:Y:S01]  /*36f0*/  VIADD R3, R0, 0xe0 ;  /* 0x000000e000037836 */ /* 0x000fe20000000000 */
[----:B-1----:R-:W1:Y:S02]  /*3700*/  SYNCS.PHASECHK.TRANS64.TRYWAIT P1, [R0+URZ+0xd0], R5 ;  /* 0x0000d005000075a7 */ /* 0x002e6400080211ff */
[----:B-1-3--:R-:W-:Y:S09]  /*3710*/  @!P1 BRA `(.L_x_65) ;  /* 0x0000005800d49947 */ /* 0x00aff20003800000 */
.L_x_166:
[----:B------:R-:W-:Y:S01]  /*3720*/  LEA R4, R10, UR26, 0x4 ;  /* 0x0000001a0a047c11 */ /* 0x000fe2000f8e20ff */
[----:B------:R-:W-:Y:S01]  /*3730*/  @UP4 ULEA UR4, UR24, UR26, 0x3 ;  /* 0x0000001a18044291 */ /* 0x000fe2000f8e18ff */
[----:B------:R-:W-:Y:S01]  /*3740*/  PLOP3.LUT P2, PT, PT, PT, PT, 0x80, 0x8 ;  /* 0x000000000008781c */ /* 0x000fe20003f4f070 */
[----:B------:R-:W-:Y:S01]  /*3750*/  ULEA UR31, UR30, UR26, 0x3 ;  /* 0x0000001a1e1f7291 */ /* 0x000fe2000f8e18ff */
[----:B------:R-:W-:Y:S02]  /*3760*/  PRMT R3, RZ, 0x654, R3 ;  /* 0x00000654ff037816 */ /* 0x000fe40000000003 */
[----:B-1----:R-:W1:Y:S01]  /*3770*/  LDS.128 R4, [R4+0x160] ;  /* 0x0001600004047984 */ /* 0x002e620000000c00 */
[----:B------:R-:W-:Y:S02]  /*3780*/  @P0 SHF.L.U32 R2, R8, 0x1f, RZ ;  /* 0x0000001f08020819 */ /* 0x000fe400000006ff */
[----:B------:R-:W-:Y:S01]  /*3790*/  SHF.L.U32 R0, R11, 0x1f, RZ ;  /* 0x0000001f0b007819 */ /* 0x000fe200000006ff */
[----:B------:R-:W-:Y:S01]  /*37a0*/  @!PT LDS RZ, [RZ] ;  /* 0x00000000fffff984 */ /* 0x000fe20000000800 */
[----:B------:R-:W-:Y:S01]  /*37b0*/  @!PT LDS RZ, [RZ] ;  /* 0x00000000fffff984 */ /* 0x000fe20000000800 */
[----:B------:R-:W-:Y:S01]  /*37c0*/  @!PT LDS RZ, [RZ] ;  /* 0x00000000fffff984 */ /* 0x000fe20000000800 */
[----:B------:R-:W-:Y:S01]  /*37d0*/  @!PT LDS RZ, [RZ] ;  /* 0x00000000fffff984 */ /* 0x000fe20000000800 */
[----:B------:R2:W-:Y:S06]  /*37e0*/  MEMBAR.ALL.CTA ;  /* 0x0000000000007992 */ /* 0x0005ec0000008000 */
[----:B--2---:R-:W2:Y:S02]  /*37f0*/  FENCE.VIEW.ASYNC.S ;  /* 0x00000000000073c6 */ /* 0x004ea40000000000 */
[----:B--2---:R2:W-:Y:S01]  /*3800*/  SYNCS.ARRIVE.TRANS64.RED.A1T0 RZ, [R3+URZ], RZ ;  /* 0x000000ff03ff79a7 */ /* 0x0045e200081004ff */
[----:B------:R2:W3:Y:S01]  /*3810*/  @P0 SYNCS.PHASECHK.TRANS64.TRYWAIT P2, [UR4], R2 ;  /* 0x00000002ff0005a7 */ /* 0x0004e20008041104 */
[----:B------:R-:W-:Y:S01]  /*3820*/  ULEA.HI UR4, UR30, UR30, URZ, 0x1 ;  /* 0x0000001e1e047291 */ /* 0x000fe2000f8f08ff */
[----:B-1----:R-:W-:-:S03]  /*3830*/  LOP3.LUT P1, RZ, R6, 0x1, RZ, 0xc0, !PT ;  /* 0x0000000106ff7812 */ /* 0x002fc6000782c0ff */
[----:B------:R-:W-:Y:S02]  /*3840*/  USHF.L.U32 UR11, UR4, 0x6, URZ ;  /* 0x00000006040b7899 */ /* 0x000fe400080006ff */
[----:B------:R-:W-:Y:S02]  /*3850*/  ULOP3.LUT UR4, UR4, 0xffe, URZ, 0xc0, !UPT ;  /* 0x00000ffe04047892 */ /* 0x000fe4000f8ec0ff */
[----:B------:R-:W-:Y:S02]  /*3860*/  ULOP3.LUT UR11, UR11, 0xffffff80, URZ, 0xc0, !UPT ;  /* 0xffffff800b0b7892 */ /* 0x000fe4000f8ec0ff */
[----:B------:R-:W-:Y:S02]  /*3870*/  UIADD3 UR4, UPT, UPT, -UR4, UR30, URZ ;  /* 0x0000001e04047290 */ /* 0x000fe4000fffe1ff */
[----:B------:R-:W-:Y:S01]  /*3880*/  UIADD3 UR11, UPT, UPT, UR42, UR11, URZ ;  /* 0x0000000b2a0b7290 */ /* 0x000fe2000fffe0ff */
[----:B------:R-:W1:Y:S03]  /*3890*/  SYNCS.PHASECHK.TRANS64.TRYWAIT P0, [UR31+0x110], R0 ;  /* 0x00011000ff0075a7 */ /* 0x000e66000800111f */
[----:B------:R-:W-:Y:S01]  /*38a0*/  ULEA UR11, UR4, UR11, 0x14 ;  /* 0x0000000b040b7291 */ /* 0x000fe2000f8ea0ff */
[----:B-123--:R-:W-:Y:S11]  /*38b0*/  @!P0 BRA `(.L_x_66) ;  /* 0x0000005800808947 */ /* 0x00eff60003800000 */
.L_x_168:
[----:B------:R-:W-:Y:S01]  /*38c0*/  IADD3 R10, PT, PT, R10, 0x1, RZ ;  /* 0x000000010a0a7810 */ /* 0x000fe20007ffe0ff */
[----:B------:R-:W-:Y:S06]  /*38d0*/  BRA.U !UP4, `(.L_x_67) ;  /* 0x000000010cc07547 */ /* 0x000fec000b800000 */
[----:B------:R-:W-:Y:S01]  /*38e0*/  UPLOP3.LUT UP2, UPT, UPT, UPT, UPT, 0x40, 0x4 ;  /* 0x000000000004789c */ /* 0x000fe20003f4e870 */
[----:B------:R-:W-:Y:S01]  /*38f0*/  UMOV UR23, UR41 ;  /* 0x0000002900177c82 */ /* 0x000fe20008000000 */
[----:B------:R-:W-:Y:S01]  /*3900*/  UMOV UR22, UR40 ;  /* 0x0000002800167c82 */ /* 0x000fe20008000000 */
[----:B------:R-:W-:-:S08]  /*3910*/  UMOV UR10, UR24 ;  /* 0x00000018000a7c82 */ /* 0x000fd00008000000 */
.L_x_70:
[----:B------:R-:W-:Y:S02]  /*3920*/  UIADD3 UR23, UPT, UPT, UR23, 0x1, URZ ;  /* 0x0000000117177890 */ /* 0x000fe4000fffe0ff */
[----:B--2---:R-:W-:Y:S02]  /*3930*/  ULEA UR5, UR10, UR26, 0x3 ;  /* 0x0000001a0a057291 */ /* 0x004fe4000f8e18ff */
[----:B------:R-:W-:Y:S01]  /*3940*/  UISETP.NE.AND UP3, UPT, UR23, URZ, UPT ;  /* 0x000000ff1700728c */ /* 0x000fe2000bf65270 */
[----:B---3--:R-:W-:Y:S10]  /*3950*/  @P2 BRA `(.L_x_68) ;  /* 0x00000000000c2947 */ /* 0x008ff40003800000 */
[----:B-1----:R-:W-:Y:S04]  /*3960*/  SHF.L.U32 R3, R8, 0x1f, RZ ;  /* 0x0000001f08037819 */ /* 0x002fe800000006ff */
[----:B------:R-:W1:Y:S02]  /*3970*/  SYNCS.PHASECHK.TRANS64.TRYWAIT P0, [UR5], R3 ;  /* 0x00000003ff0075a7 */ /* 0x000e640008001105 */
[----:B-1----:R-:W-:Y:S05]  /*3980*/  @!P0 BRA `(.L_x_69) ;  /* 0x0000005800648947 */ /* 0x002fea0003800000 */
.L_x_68:
[----:B------:R-:W-:Y:S01]  /*3990*/  UISETP.NE.AND UP0, UPT, UR22, 0x1, UPT ;  /* 0x000000011600788c */ /* 0x000fe2000bf05270 */
[----:B------:R-:W-:Y:S01]  /*39a0*/  PLOP3.LUT P2, PT, PT, PT, PT, 0x80, 0x8 ;  /* 0x000000000008781c */ /* 0x000fe20003f4f070 */
[----:B------:R-:W-:Y:S02]  /*39b0*/  UIADD3 UR4, UPT, UPT, UR10, 0x1, URZ ;  /* 0x000000010a047890 */ /* 0x000fe4000fffe0ff */
[----:B------:R-:W-:Y:S02]  /*39c0*/  UIADD3 UR25, UPT, UPT, UR5, 0x40, URZ ;  /* 0x0000004005197890 */ /* 0x000fe4000fffe0ff */
[----:B------:R-:W-:Y:S01]  /*39d0*/  UISETP.NE.AND UP1, UPT, UR4, 0x8, UPT ;  /* 0x000000080400788c */ /* 0x000fe2000bf25270 */
[----:B------:R-:W-:Y:S01]  /*39e0*/  PLOP3.LUT P0, PT, PT, PT, UP0, 0x80, 0x8 ;  /* 0x000000000008781c */ /* 0x000fe20003f0f008 */
[----:B------:R-:W-:Y:S02]  /*39f0*/  UIADD3 UR22, UPT, UPT, UR22, -0x1, URZ ;  /* 0xffffffff16167890 */ /* 0x000fe4000fffe0ff */
[----:B------:R-:W-:Y:S02]  /*3a00*/  USEL UR6, URZ, 0x1, UP1 ;  /* 0x00000001ff067887 */ /* 0x000fe40008800000 */
[----:B------:R-:W-:Y:S01]  /*3a10*/  USEL UR24, UR4, URZ, UP1 ;  /* 0x000000ff04187287 */ /* 0x000fe20008800000 */
[----:B------:R-:W-:Y:S01]  /*3a20*/  UMOV UR7, 0x40004040 ;  /* 0x4000404000077882 */ /* 0x000fe20000000000 */
[----:B------:R-:W-:Y:S02]  /*3a30*/  UMOV UR5, 0x40004040 ;  /* 0x4000404000057882 */ /* 0x000fe40000000000 */
[----:B------:R-:W-:Y:S01]  /*3a40*/  @UP0 ULEA UR4, UR24, UR26, 0x3 ;  /* 0x0000001a18040291 */ /* 0x000fe2000f8e18ff */
[----:B------:R-:W-:Y:S01]  /*3a50*/  LOP3.LUT R8, R8, UR6, RZ, 0x3c, !PT ;  /* 0x0000000608087c12 */ /* 0x000fe2000f8e3cff */
[----:B------:R-:W-:Y:S01]  /*3a60*/  ULEA UR6, UR10, UR29, 0xa ;  /* 0x0000001d0a067291 */ /* 0x000fe2000f8e50ff */
[----:B------:R-:W-:Y:S02]  /*3a70*/  UMOV UR21, 0x40004040 ;  /* 0x4000404000157882 */ /* 0x000fe40000000000 */
[----:B-1----:R-:W-:Y:S01]  /*3a80*/  @P0 SHF.L.U32 R0, R8, 0x1f, RZ ;  /* 0x0000001f08000819 */ /* 0x002fe200000006ff */
[----:B------:R-:W-:Y:S02]  /*3a90*/  UIADD3 UR20, UPT, UPT, UR6, 0x2, URZ ;  /* 0x0000000206147890 */ /* 0x000fe4000fffe0ff */
[----:B------:R-:W-:Y:S01]  /*3aa0*/  UIADD3 UR16, UPT, UPT, UR6, 0x4, URZ ;  /* 0x0000000406107890 */ /* 0x000fe2000fffe0ff */
[----:B------:R2:W3:Y:S01]  /*3ab0*/  @P0 SYNCS.PHASECHK.TRANS64.TRYWAIT P2, [UR4], R0 ;  /* 0x00000000ff0005a7 */ /* 0x0004e20008041104 */
[----:B------:R-:W-:Y:S02]  /*3ac0*/  ULEA UR4, UR10, UR28, 0x9 ;  /* 0x0000001c0a047291 */ /* 0x000fe4000f8e48ff */
[----:B------:R-:W-:Y:S02]  /*3ad0*/  UIADD3 UR12, UPT, UPT, UR6, 0x6, URZ ;  /* 0x00000006060c7890 */ /* 0x000fe4000fffe0ff */
[----:B------:R-:W-:Y:S02]  /*3ae0*/  UIADD3 UR18, UPT, UPT, UR4, 0x2, URZ ;  /* 0x0000000204127890 */ /* 0x000fe4000fffe0ff */
[----:B------:R-:W-:Y:S02]  /*3af0*/  UIADD3 UR14, UPT, UPT, UR4, 0x4, URZ ;  /* 0x00000004040e7890 */ /* 0x000fe4000fffe0ff */
[----:B------:R-:W-:Y:S01]  /*3b00*/  UIADD3 UR8, UPT, UPT, UR4, 0x6, URZ ;  /* 0x0000000604087890 */ /* 0x000fe2000fffe0ff */
[----:B------:R2:W-:Y:S01]  /*3b10*/  UTCHMMA gdesc[UR4], gdesc[UR6], tmem[UR11], tmem[UR38], idesc[UR39], UP2 ;  /* 0x00ff2606040075ea */ /* 0x0005e2000900000b */
[----:B------:R-:W-:Y:S01]  /*3b20*/  UPLOP3.LUT UP2, UPT, UPT, UPT, UPT, 0x80, 0x8 ;  /* 0x000000000008789c */ /* 0x000fe20003f4f070 */
[----:B------:R-:W-:Y:S01]  /*3b30*/  UMOV UR19, 0x40004040 ;  /* 0x4000404000137882 */ /* 0x000fe20000000000 */
[----:B------:R-:W-:Y:S01]  /*3b40*/  UMOV UR17, 0x40004040 ;  /* 0x4000404000117882 */ /* 0x000fe20000000000 */
[----:B------:R2:W-:Y:S01]  /*3b50*/  UTCHMMA gdesc[UR18], gdesc[UR20], tmem[UR11], tmem[UR36], idesc[UR37], UPT ;  /* 0x00ff2414120075ea */ /* 0x0005e2000b80000b */
[----:B------:R-:W-:Y:S01]  /*3b60*/  UMOV UR15, 0x40004040 ;  /* 0x40004040000f7882 */ /* 0x000fe20000000000 */
[----:B------:R-:W-:Y:S01]  /*3b70*/  UMOV UR13, 0x40004040 ;  /* 0x40004040000d7882 */ /* 0x000fe20000000000 */
[----:B------:R-:W-:Y:S01]  /*3b80*/  UMOV UR9, 0x40004040 ;  /* 0x4000404000097882 */ /* 0x000fe20000000000 */
[----:B------:R2:W-:Y:S01]  /*3b90*/  UTCHMMA gdesc[UR14], gdesc[UR16], tmem[UR11], tmem[UR34], idesc[UR35], UPT ;  /* 0x00ff22100e0075ea */ /* 0x0005e2000b80000b */
[----:B------:R2:W-:Y:S01]  /*3ba0*/  UTCHMMA gdesc[UR8], gdesc[UR12], tmem[UR11], tmem[UR32], idesc[UR33], UPT ;  /* 0x00ff200c080075ea */ /* 0x0005e2000b80000b */
[----:B------:R2:W-:Y:S01]  /*3bb0*/  UTCBAR.MULTICAST [UR25], URZ, UR27 ;  /* 0x000000ff190073e9 */ /* 0x0005e2000800081b */
[----:B------:R-:W-:Y:S01]  /*3bc0*/  UMOV UR10, UR24 ;  /* 0x00000018000a7c82 */ /* 0x000fe20008000000 */
[----:B------:R-:W-:Y:S05]  /*3bd0*/  BRA.U UP3, `(.L_x_70) ;  /* 0xfffffffd03507547 */ /* 0x000fea000b83ffff */
.L_x_67:
[----:B--2---:R-:W-:Y:S01]  /*3be0*/  UIADD3 UR4, UPT, UPT, UR30, 0x1, URZ ;  /* 0x000000011e047890 */ /* 0x004fe2000fffe0ff */
[C---:B------:R-:W-:Y:S01]  /*3bf0*/  ISETP.NE.AND P0, PT, R10.reuse, 0x2, PT ;  /* 0x000000020a00780c */ /* 0x040fe20003f05270 */
[----:B------:R-:W-:Y:S02]  /*3c00*/  UIADD3 UR5, UPT, UPT, UR31, 0xf0, URZ ;  /* 0x000000f01f057890 */ /* 0x000fe4000fffe0ff */
[----:B------:R-:W-:Y:S01]  /*3c10*/  UISETP.NE.AND UP0, UPT, UR4, 0x4, UPT ;  /* 0x000000040400788c */ /* 0x000fe2000bf05270 */
[----:B-1----:R-:W-:Y:S02]  /*3c20*/  SEL R0, RZ, 0x1, P0 ;  /* 0x00000001ff007807 */ /* 0x002fe40000000000 */
[----:B------:R-:W-:Y:S01]  /*3c30*/  SEL R10, R10, RZ, P0 ;  /* 0x000000ff0a0a7207 */ /* 0x000fe20000000000 */
[----:B------:R-:W-:Y:S01]  /*3c40*/  USEL UR6, URZ, 0x1, UP0 ;  /* 0x00000001ff067887 */ /* 0x000fe20008000000 */
[----:B------:R-:W-:Y:S01]  /*3c50*/  LOP3.LUT R9, R9, R0, RZ, 0x3c, !PT ;  /* 0x0000000009097212 */ /* 0x000fe200078e3cff */
[----:B------:R-:W-:Y:S01]  /*3c60*/  USEL UR30, UR4, URZ, UP0 ;  /* 0x000000ff041e7287 */ /* 0x000fe20008000000 */
[----:B------:R1:W-:Y:S03]  /*3c70*/  UTCBAR [UR5], URZ ;  /* 0x000000ff050073e9 */ /* 0x0003e600080000ff */
[----:B------:R-:W-:Y:S01]  /*3c80*/  LOP3.LUT R11, R11, UR6, RZ, 0x3c, !PT ;  /* 0x000000060b0b7c12 */ /* 0x000fe2000f8e3cff */
[----:B------:R-:W-:Y:S07]  /*3c90*/  @P1 BRA `(.L_x_71) ;  /* 0xfffffff800881947 */ /* 0x000fee000383ffff */
[----:B------:R-:W2:Y:S01]  /*3ca0*/  S2UR UR8, SR_CgaCtaId ;  /* 0x00000000000879c3 */ /* 0x000ea20000008800 */
[----:B------:R-:W-:Y:S01]  /*3cb0*/  ELECT P0, URZ, PT ;  /* 0x0000000000ff782f */ /* 0x000fe20003800000 */
[----:B------:R-:W-:Y:S01]  /*3cc0*/  IMAD.MOV.U32 R0, RZ, RZ, 0x1 ;  /* 0x00000001ff007424 */ /* 0x000fe200078e00ff */
[----:B------:R-:W-:Y:S01]  /*3cd0*/  UIADD3 UR26, UPT, UPT, UR26, 0x110, URZ ;  /* 0x000001101a1a7890 */ /* 0x000fe2000fffe0ff */
[----:B------:R-:W-:Y:S01]  /*3ce0*/  SHF.L.U32 R3, R11, 0x1f, RZ ;  /* 0x0000001f0b037819 */ /* 0x000fe200000006ff */
[----:B------:R-:W-:-:S03]  /*3cf0*/  UMOV UR4, 0x40 ;  /* 0x0000004000047882 */ /* 0x000fc60000000000 */
[----:B------:R-:W-:Y:S01]  /*3d00*/  UVIRTCOUNT.DEALLOC.SMPOOL 0x80 ;  /* 0x000000800000784c */ /* 0x000fe20000000000 */
[----:B--2---:R-:W-:Y:S02]  /*3d10*/  ULEA UR8, UR8, UR4, 0x18 ;  /* 0x0000000408087291 */ /* 0x004fe4000f8ec0ff */
[----:B------:R-:W-:-:S07]  /*3d20*/  ULEA UR4, UR30, UR26, 0x3 ;  /* 0x0000001a1e047291 */ /* 0x000fce000f8e18ff */
[----:B------:R2:W-:Y:S02]  /*3d30*/  @P0 STS.U8 [UR8+0x1c], R0 ;  /* 0x00001c00ff000988 */ /* 0x0005e40008000008 */
[----:B------:R-:W4:Y:S02]  /*3d40*/  SYNCS.PHASECHK.TRANS64.TRYWAIT P0, [UR4], R3 ;  /* 0x00000003ff0075a7 */ /* 0x000f240008001104 */
[----:B--2-4-:R-:W-:Y:S05]  /*3d50*/  @!P0 BRA `(.L_x_72) ;  /* 0x0000005400888947 */ /* 0x014fea0003800000 */
.L_x_171:
[----:B------:R-:W-:-:S04]  /*3d60*/  UIADD3 UR4, UPT, UPT, UR30, 0x1, URZ ;  /* 0x000000011e047890 */ /* 0x000fc8000fffe0ff */
[----:B------:R-:W-:-:S04]  /*3d70*/  UISETP.NE.AND UP0, UPT, UR4, 0x4, UPT ;  /* 0x000000040400788c */ /* 0x000fc8000bf05270 */
[----:B------:R-:W-:Y:S02]  /*3d80*/  USEL UR6, URZ, 0x1, UP0 ;  /* 0x00000001ff067887 */ /* 0x000fe40008000000 */
[----:B------:R-:W-:-:S04]  /*3d90*/  USEL UR4, UR4, URZ, UP0 ;  /* 0x000000ff04047287 */ /* 0x000fc80008000000 */
[----:B-1----:R-:W-:Y:S01]  /*3da0*/  ULEA UR5, UR4, UR26, 0x3 ;  /* 0x0000001a04057291 */ /* 0x002fe2000f8e18ff */
[----:B------:R-:W-:-:S04]  /*3db0*/  LOP3.LUT R2, R11, UR6, RZ, 0x3c, !PT ;  /* 0x000000060b027c12 */ /* 0x000fc8000f8e3cff */
[----:B--2---:R-:W-:-:S04]  /*3dc0*/  SHF.L.U32 R3, R2, 0x1f, RZ ;  /* 0x0000001f02037819 */ /* 0x004fc800000006ff */
[----:B------:R-:W1:Y:S02]  /*3dd0*/  SYNCS.PHASECHK.TRANS64.TRYWAIT P0, [UR5], R3 ;  /* 0x00000003ff0075a7 */ /* 0x000e640008001105 */
[----:B-1----:R-:W-:Y:S05]  /*3de0*/  @!P0 BRA `(.L_x_73) ;  /* 0x00000054007c8947 */ /* 0x002fea0003800000 */
.L_x_173:
        /* <DEDUP_REMOVED lines=9> */
.L_x_175:
[----:B------:R-:W-:-:S04]  /*3e80*/  UIADD3 UR4, UPT, UPT, UR4, 0x1, URZ ;  /* 0x0000000104047890 */ /* 0x000fc8000fffe0ff */
[----:B------:R-:W-:-:S04]  /*3e90*/  UISETP.NE.AND UP0, UPT, UR4, 0x4, UPT ;  /* 0x000000040400788c */ /* 0x000fc8000bf05270 */
[----:B------:R-:W-:Y:S02]  /*3ea0*/  USEL UR5, URZ, 0x1, UP0 ;  /* 0x00000001ff057887 */ /* 0x000fe40008000000 */
[----:B------:R-:W-:-:S04]  /*3eb0*/  USEL UR4, UR4, URZ, UP0 ;  /* 0x000000ff04047287 */ /* 0x000fc80008000000 */
[----:B------:R-:W-:Y:S01]  /*3ec0*/  ULEA UR4, UR4, UR26, 0x3 ;  /* 0x0000001a04047291 */ /* 0x000fe2000f8e18ff */
[----:B-1----:R-:W-:-:S04]  /*3ed0*/  LOP3.LUT R3, R2, UR5, RZ, 0x3c, !PT ;  /* 0x0000000502037c12 */ /* 0x002fc8000f8e3cff */
[----:B------:R-:W-:-:S04]  /*3ee0*/  SHF.L.U32 R3, R3, 0x1f, RZ ;  /* 0x0000001f03037819 */ /* 0x000fc800000006ff */
[----:B------:R-:W1:Y:S02]  /*3ef0*/  SYNCS.PHASECHK.TRANS64.TRYWAIT P0, [UR4], R3 ;  /* 0x00000003ff0075a7 */ /* 0x000e640008001104 */
[----:B-1----:R-:W-:Y:S05]  /*3f00*/  @!P0 BRA `(.L_x_75) ;  /* 0x0000005400648947 */ /* 0x002fea0003800000 */
.L_x_177:
[----:B------:R-:W-:Y:S01]  /*3f10*/  NOP ;  /* 0x0000000000007918 */ /* 0x000fe20000000000 */
[----:B-1----:R-:W1:Y:S01]  /*3f20*/  LDS R0, [UR8+0x14] ;  /* 0x00001408ff007984 */ /* 0x002e620008000800 */
[----:B------:R-:W-:Y:S01]  /*3f30*/  ULOP3.LUT UR4, UR42, 0xffff, URZ, 0xc0, !UPT ;  /* 0x0000ffff2a047892 */ /* 0x000fe2000f8ec0ff */
[----:B------:R-:W-:Y:S01]  /*3f40*/  UMOV UR5, 0xffff ;  /* 0x0000ffff00057882 */ /* 0x000fe20000000000 */
[----:B------:R-:W-:Y:S02]  /*3f50*/  UMOV UR6, 0x1 ;  /* 0x0000000100067882 */ /* 0x000fe40000000000 */
[----:B------:R-:W-:-:S04]  /*3f60*/  USHF.R.U32.HI UR4, URZ, 0x5, UR4 ;  /* 0x00000005ff047899 */ /* 0x000fc80008011604 */
[----:B------:R-:W-:Y:S02]  /*3f70*/  USHF.L.U32 UR5, UR5, UR4, URZ ;  /* 0x0000000405057299 */ /* 0x000fe400080006ff */
[----:B------:R-:W-:-:S04]  /*3f80*/  USHF.L.U32 UR4, UR6, UR4, URZ ;  /* 0x0000000406047299 */ /* 0x000fc800080006ff */
[----:B-1----:R-:W-:-:S04]  /*3f90*/  LOP3.LUT R0, R0, UR5, RZ, 0xc0, !PT ;  /* 0x0000000500007c12 */ /* 0x002fc8000f8ec0ff */
[----:B------:R-:W-:-:S13]  /*3fa0*/  ISETP.NE.AND P0, PT, R0, UR5, PT ;  /* 0x0000000500007c0c */ /* 0x000fda000bf05270 */
[----:B------:R-:W-:Y:S05]  /*3fb0*/  @P0 BRA `(.L_x_76) ;  /* 0x0000000000580947 */ /* 0x000fea0003800000 */
[----:B------:R-:W1:Y:S02]  /*3fc0*/  LDS R0, [UR8+0x18] ;  /* 0x00001808ff007984 */ /* 0x000e640008000800 */
[----:B-1----:R-:W-:-:S04]  /*3fd0*/  LOP3.LUT R0, R0, UR4, RZ, 0xc0, !PT ;  /* 0x0000000400007c12 */ /* 0x002fc8000f8ec0ff */
[----:B------:R-:W-:-:S13]  /*3fe0*/  ISETP.NE.AND P0, PT, R0, UR4, PT ;  /* 0x0000000400007c0c */ /* 0x000fda000bf05270 */
[----:B------:R-:W-:Y:S05]  /*3ff0*/  @P0 BRA `(.L_x_77) ;  /* 0x00000000003c0947 */ /* 0x000fea0003800000 */
[----:B------:R-:W1:Y:S01]  /*4000*/  S2R R2, SR_LANEID ;  /* 0x0000000000027919 */ /* 0x000e620000000000 */
[----:B------:R-:W-:Y:S01]  /*4010*/  ULOP3.LUT UR5, URZ, UR5, URZ, 0x33, !UPT ;  /* 0x00000005ff057292 */ /* 0x000fe2000f8e33ff */
[----:B------:R-:W-:Y:S01]  /*4020*/  LOP3.LUT R4, RZ, UR4, RZ, 0x33, !PT ;  /* 0x00000004ff047c12 */ /* 0x000fe2000f8e33ff */
[----:B------:R-:W-:Y:S02]  /*4030*/  VOTEU.ANY UR4, UPT, PT ;  /* 0x0000000000047886 */ /* 0x000fe400038e0100 */
[----:B------:R-:W-:Y:S01]  /*4040*/  UFLO.U32 UR4, UR4 ;  /* 0x00000004000472bd */ /* 0x000fe200080e0000 */
[----:B------:R-:W2:Y:S01]  /*4050*/  REDUX UR6, R4 ;  /* 0x00000000040673c4 */ /* 0x000ea20000000000 */
[----:B------:R-:W-:-:S06]  /*4060*/  IMAD.U32 R0, RZ, RZ, UR5 ;  /* 0x00000005ff007e24 */ /* 0x000fcc000f8e00ff */
[----:B------:R4:W-:Y:S01]  /*4070*/  UTCATOMSWS.AND URZ, UR5 ;  /* 0x0000000500ff79e3 */ /* 0x0009e20008000000 */
[----:B------:R-:W3:Y:S01]  /*4080*/  REDUX UR7, R0 ;  /* 0x00000000000773c4 */ /* 0x000ee20000000000 */
[----:B-1----:R-:W-:Y:S01]  /*4090*/  ISETP.EQ.U32.AND P0, PT, R2, UR4, PT ;  /* 0x0000000402007c0c */ /* 0x002fe2000bf02070 */
[----:B--2---:R-:W-:Y:S01]  /*40a0*/  IMAD.U32 R2, RZ, RZ, UR6 ;  /* 0x00000006ff027e24 */ /* 0x004fe2000f8e00ff */
[----:B---3--:R-:W-:-:S11]  /*40b0*/  MOV R3, UR7 ;  /* 0x0000000700037c02 */ /* 0x008fd60008000f00 */
[----:B------:R4:W-:Y:S04]  /*40c0*/  @P0 ATOMS.AND RZ, [UR8+0x14], R3 ;  /* 0x00001403ffff098c */ /* 0x0009e8000a800008 */
[----:B------:R4:W-:Y:S01]  /*40d0*/  @P0 ATOMS.AND RZ, [UR8+0x18], R2 ;  /* 0x00001802ffff098c */ /* 0x0009e2000a800008 */
[----:B------:R-:W-:Y:S05]  /*40e0*/  BRA `(.L_x_78) ;  /* 0x0000000000147947 */ /* 0x000fea0003800000 */
.L_x_77:
[----:B------:R-:W-:Y:S02]  /*40f0*/  MOV R2, 0x4110 ;  /* 0x0000411000027802 */ /* 0x000fe40000000f00 */
[----:B---3-5:R-:W-:Y:S05]  /*4100*/  CALL.REL.NOINC `($__internal_0_$__cuda_sm10x_tcgen05_guardrail_trap_col_being_dealloced_not_returned_by_alloc) ;  /* 0x00000058004c7944 */ /* 0x028fea0003c00000 */
[----:B------:R-:W-:Y:S05]  /*4110*/  BRA `(.L_x_78) ;  /* 0x0000000000087947 */ /* 0x000fea0003800000 */
.L_x_76:
[----:B------:R-:W-:Y:S02]  /*4120*/  MOV R2, 0x4140 ;  /* 0x0000414000027802 */ /* 0x000fe40000000f00 */
[----:B---3-5:R-:W-:Y:S05]  /*4130*/  CALL.REL.NOINC `($__internal_2_$__cuda_sm10x_tcgen05_guardrail_trap_unallocated_columns_being_dealloced) ;  /* 0x0000005800587944 */ /* 0x028fea0003c00000 */
.L_x_78:
[----:B------:R-:W-:Y:S01]  /*4140*/  NOP ;  /* 0x0000000000007918 */ /* 0x000fe20000000000 */
[----:B----4-:R-:W-:Y:S05]  /*4150*/  EXIT ;  /* 0x000000000000794d */ /* 0x010fea0003800000 */
.L_x_60:
[----:B------:R-:W-:-:S09]  /*4160*/  UISETP.NE.OR UP0, UPT, UR17, 0x3, !UP3 ;  /* 0x000000031100788c */ /* 0x000fd2000df05670 */
[----:B------:R-:W-:Y:S05]  /*4170*/  BRA.U UP0, `(.L_x_79) ;  /* 0x00000011005c7547 */ /* 0x000fea000b800000 */
[----:B------:R-:W1:Y:S01]  /*4180*/  S2UR UR10, SR_CgaCtaId ;  /* 0x00000000000a79c3 */ /* 0x000e620000008800 */
[----:B------:R-:W2:Y:S01]  /*4190*/  LDCU UR31, c[0x0][0x370] ;  /* 0x00006e00ff1f77ac */ /* 0x000ea20008000800 */
[----:B------:R-:W-:Y:S02]  /*41a0*/  HFMA2 R13, -RZ, RZ, 0, 0 ;  /* 0x00000000ff0d7431 */ /* 0x000fe400000001ff */
[----:B------:R-:W-:Y:S01]  /*41b0*/  IMAD.MOV.U32 R15, RZ, RZ, 0x1 ;  /* 0x00000001ff0f7424 */ /* 0x000fe200078e00ff */
[----:B------:R-:W-:Y:S01]  /*41c0*/  MOV R7, 0x2000 ;  /* 0x0000200000077802 */ /* 0x000fe20000000f00 */
[----:B------:R-:W2:Y:S01]  /*41d0*/  LDCU.128 UR44, c[0x0][0xb10] ;  /* 0x00016200ff2c77ac */ /* 0x000ea20008000c00 */
[----:B------:R-:W-:Y:S01]  /*41e0*/  IMAD.MOV.U32 R14, RZ, RZ, RZ ;  /* 0x000000ffff0e7224 */ /* 0x000fe200078e00ff */
[----:B------:R-:W3:Y:S01]  /*41f0*/  LDC.64 R16, c[0x0][0x348] ;  /* 0x0000d200ff107b82 */ /* 0x000ee20000000a00 */
[----:B------:R-:W4:Y:S01]  /*4200*/  LDCU UR30, c[0x0][0x374] ;  /* 0x00006e80ff1e77ac */ /* 0x000f220008000800 */
[----:B------:R-:W1:Y:S06]  /*4210*/  LDCU UR15, c[0x0][0xb0c] ;  /* 0x00016180ff0f77ac */ /* 0x000e6c0008000800 */
[----:B------:R-:W3:Y:S01]  /*4220*/  LDC.64 R2, c[0x0][0x888] ;  /* 0x00022200ff027b82 */ /* 0x000ee20000000a00 */
[----:B------:R-:W3:Y:S01]  /*4230*/  LDCU UR49, c[0x0][0xb20] ;  /* 0x00016400ff3177ac */ /* 0x000ee20008000800 */
[----:B------:R-:W3:Y:S06]  /*4240*/  LDCU UR4, c[0x0][0xb30] ;  /* 0x00016600ff0477ac */ /* 0x000eec0008000800 */
[----:B------:R-:W3:Y:S01]  /*4250*/  LDC.64 R4, c[0x0][0x890] ;  /* 0x00022400ff047b82 */ /* 0x000ee20000000a00 */
[----:B------:R-:W-:Y:S01]  /*4260*/  UMOV UR21, 0x400 ;  /* 0x0000040000157882 */ /* 0x000fe20000000000 */
[----:B--2---:R-:W-:-:S02]  /*4270*/  UIMAD.WIDE.U32 UR6, UR31, UR44, URZ ;  /* 0x0000002c1f0672a5 */ /* 0x004fc4000f8e00ff */
[----:B----4-:R-:W-:Y:S02]  /*4280*/  UIMAD.WIDE.U32 UR8, UR30, UR47, URZ ;  /* 0x0000002f1e0872a5 */ /* 0x010fe4000f8e00ff */
[----:B-1----:R-:W-:Y:S02]  /*4290*/  ULEA UR21, UR10, UR21, 0x18 ;  /* 0x000000150a157291 */ /* 0x002fe4000f8ec0ff */
[----:B------:R-:W-:Y:S02]  /*42a0*/  UPLOP3.LUT UP3, UPT, UPT, UPT, UPT, 0x40, 0x4 ;  /* 0x000000000004789c */ /* 0x000fe40003f6e870 */
[----:B------:R-:W-:Y:S02]  /*42b0*/  UIADD3 UR37, UPT, UPT, UR21, 0x98, URZ ;  /* 0x0000009815257890 */ /* 0x000fe4000fffe0ff */
[----:B------:R-:W-:Y:S02]  /*42c0*/  UIADD3 UR33, UPT, UPT, UR21, 0x80, URZ ;  /* 0x0000008015217890 */ /* 0x000fe4000fffe0ff */
[----:B------:R-:W-:-:S02]  /*42d0*/  UIADD3 UR25, UPT, UPT, UR21, 0x88, URZ ;  /* 0x0000008815197890 */ /* 0x000fc4000fffe0ff */
[----:B------:R-:W-:Y:S01]  /*42e0*/  UIADD3 UR17, UPT, UPT, UR21, 0x90, URZ ;  /* 0x0000009015117890 */ /* 0x000fe2000fffe0ff */
[----:B------:R-:W-:Y:S01]  /*42f0*/  UMOV UR6, UR7 ;  /* 0x0000000700067c82 */ /* 0x000fe20008000000 */
[----:B------:R-:W-:Y:S01]  /*4300*/  UMOV UR41, UR9 ;  /* 0x0000000900297c82 */ /* 0x000fe20008000000 */
[----:B------:R-:W-:Y:S02]  /*4310*/  UISETP.GE.AND UP0, UPT, UR42, 0x1, UPT ;  /* 0x000000012a00788c */ /* 0x000fe4000bf06270 */
[----:B------:R-:W-:Y:S01]  /*4320*/  UISETP.NE.AND UP4, UPT, UR42, 0x1, UPT ;  /* 0x000000012a00788c */ /* 0x000fe2000bf85270 */
[----:B------:R-:W1:Y:S01]  /*4330*/  LDCU.64 UR22, c[0x0][0xb28] ;  /* 0x00016500ff1677ac */ /* 0x000e620008000a00 */
[----:B------:R-:W-:Y:S02]  /*4340*/  UISETP.NE.AND UP6, UPT, UR15, 0x1, UPT ;  /* 0x000000010f00788c */ /* 0x000fe4000bfc5270 */
[----:B------:R-:W-:Y:S02]  /*4350*/  UISETP.NE.AND UP5, UPT, UR46, 0x1, UPT ;  /* 0x000000012e00788c */ /* 0x000fe4000bfa5270 */
[----:B------:R-:W-:-:S02]  /*4360*/  UPRMT UR37, UR10, 0x654, UR37 ;  /* 0x000006540a257896 */ /* 0x000fc40008000025 */
[----:B------:R-:W-:Y:S02]  /*4370*/  USHF.R.U32.HI UR43, URZ, UR45, UR6 ;  /* 0x0000002dff2b7299 */ /* 0x000fe40008011606 */
[----:B------:R-:W-:Y:S02]  /*4380*/  UPRMT UR40, UR10, 0x654, UR33 ;  /* 0x000006540a287896 */ /* 0x000fe40008000021 */
[----:B------:R-:W-:Y:S02]  /*4390*/  UPRMT UR39, UR10, 0x654, UR25 ;  /* 0x000006540a277896 */ /* 0x000fe40008000019 */
[----:B------:R-:W-:Y:S02]  /*43a0*/  UPRMT UR38, UR10, 0x654, UR17 ;  /* 0x000006540a267896 */ /* 0x000fe40008000011 */
[----:B---3--:R-:W-:Y:S02]  /*43b0*/  USHF.R.U32.HI UR41, URZ, UR49, UR41 ;  /* 0x00000031ff297299 */ /* 0x008fe40008011629 */
[----:B------:R-:W-:-:S11]  /*43c0*/  UISETP.NE.AND UP2, UPT, UR4, 0x1, UPT ;  /* 0x000000010400788c */ /* 0x000fd6000bf45270 */
.L_x_90:
[C---:B------:R-:W-:Y:S02]  /*43d0*/  LEA R12, R14.reuse, UR21, 0x3 ;  /* 0x000000150e0c7c11 */ /* 0x040fe4000f8e18ff */
[----:B------:R-:W-:Y:S02]  /*43e0*/  SHF.L.U32 R9, R13, 0x1f, RZ ;  /* 0x0000001f0d097819 */ /* 0x000fe400000006ff */
[----:B------:R-:W-:Y:S02]  /*43f0*/  LEA R10, R14, UR21, 0x4 ;  /* 0x000000150e0a7c11 */ /* 0x000fe4000f8e20ff */
[----:B--2---:R-:W2:Y:S02]  /*4400*/  SYNCS.PHASECHK.TRANS64.TRYWAIT P0, [R12+URZ+0xd0], R9 ;  /* 0x0000d0090c0075a7 */ /* 0x004ea400080011ff */
[----:B--2---:R-:W-:Y:S05]  /*4410*/  @!P0 BRA `(.L_x_80) ;  /* 0x0000005000388947 */ /* 0x004fea0003800000 */
.L_x_178:
[----:B--2---:R-:W2:Y:S01]  /*4420*/  LDS.128 R8, [R10+0x160] ;  /* 0x000160000a087984 */ /* 0x004ea20000000c00 */
[----:B------:R-:W-:Y:S01]  /*4430*/  UISETP.GE.AND UP0, UPT, UR42, 0x1, UPT ;  /* 0x000000012a00788c */ /* 0x000fe2000bf06270 */
[----:B------:R-:W-:Y:S01]  /*4440*/  @!PT LDS RZ, [RZ] ;  /* 0x00000000fffff984 */ /* 0x000fe20000000800 */
[----:B------:R-:W-:Y:S01]  /*4450*/  @!PT LDS RZ, [RZ] ;  /* 0x00000000fffff984 */ /* 0x000fe20000000800 */
[----:B------:R-:W-:Y:S01]  /*4460*/  @!PT LDS RZ, [RZ] ;  /* 0x00000000fffff984 */ /* 0x000fe20000000800 */
[----:B------:R-:W-:Y:S01]  /*4470*/  @!PT LDS RZ, [RZ] ;  /* 0x00000000fffff984 */ /* 0x000fe20000000800 */
[----:B------:R3:W-:Y:S06]  /*4480*/  MEMBAR.ALL.CTA ;  /* 0x0000000000007992 */ /* 0x0007ec0000008000 */
[----:B---3--:R-:W3:Y:S01]  /*4490*/  FENCE.VIEW.ASYNC.S ;  /* 0x00000000000073c6 */ /* 0x008ee20000000000 */
[----:B--2---:R-:W-:Y:S11]  /*44a0*/  LOP3.LUT P0, RZ, R10, 0x1, RZ, 0xc0, !PT ;  /* 0x000000010aff7812 */ /* 0x004ff6000780c0ff */
[----:B------:R-:W-:Y:S02]  /*44b0*/  @!UPT UIADD3 URZ, UPT, UPT, URZ, URZ, URZ ;  /* 0x000000fffffff290 */ /* 0x000fe4000fffe0ff */
[----:B---3--:R-:W-:Y:S01]  /*44c0*/  VOTEU.ANY UP1, P0 ;  /* 0x0000000000ff7886 */ /* 0x008fe20000020100 */
[----:B------:R-:W-:Y:S11]  /*44d0*/  PLOP3.LUT P0, PT, PT, PT, UP1, 0x80, 0x8 ;  /* 0x000000000008781c */ /* 0x000ff60003f0f018 */
[----:B------:R-:W-:Y:S02]  /*44e0*/  @!UPT UIADD3 URZ, UPT, UPT, URZ, URZ, URZ ;  /* 0x000000fffffff290 */ /* 0x000fe4000fffe0ff */
[----:B------:R-:W-:Y:S02]  /*44f0*/  @P0 SHF.R.U32.HI R0, RZ, 0x10, R9 ;  /* 0x00000010ff000819 */ /* 0x000fe40000011609 */
[----:B------:R-:W-:Y:S02]  /*4500*/  @P0 MOV R6, R8 ;  /* 0x0000000800060202 */ /* 0x000fe40000000f00 */
[----:B------:R-:W-:Y:S01]  /*4510*/  @P0 R2UR UR4, R0 ;  /* 0x00000000000402ca */ /* 0x000fe200000e0000 */
[----:B------:R-:W-:Y:S01]  /*4520*/  VIADD R0, R12, 0xe0 ;  /* 0x000000e00c007836 */ /* 0x000fe20000000000 */
[----:B------:R-:W-:Y:S02]  /*4530*/  @P0 LOP3.LUT R8, R9, 0xffff, RZ, 0xc0, !PT ;  /* 0x0000ffff09080812 */ /* 0x000fe400078ec0ff */
[----:B------:R-:W-:Y:S02]  /*4540*/  @P0 R2UR UR6, R6 ;  /* 0x00000000060602ca */ /* 0x000fe400000e0000 */
[----:B------:R-:W-:Y:S02]  /*4550*/  PRMT R0, RZ, 0x654, R0 ;  /* 0x00000654ff007816 */ /* 0x000fe40000000000 */
[----:B------:R-:W-:Y:S02]  /*4560*/  @P0 R2UR UR5, R8 ;  /* 0x00000000080502ca */ /* 0x000fe400000e0000 */
[----:B------:R2:W-:Y:S03]  /*4570*/  SYNCS.ARRIVE.TRANS64.RED.A1T0 RZ, [R0+URZ], RZ ;  /* 0x000000ff00ff79a7 */ /* 0x0005e600081004ff */
[----:B------:R-:W-:Y:S04]  /*4580*/  @UP1 UMOV UR29, UR4 ;  /* 0x00000004001d1c82 */ /* 0x000fe80008000000 */
[----:B------:R-:W-:Y:S04]  /*4590*/  @UP1 UMOV UR14, UR6 ;  /* 0x00000006000e1c82 */ /* 0x000fe80008000000 */
[----:B------:R-:W-:Y:S01]  /*45a0*/  @UP1 UMOV UR13, UR5 ;  /* 0x00000005000d1c82 */ /* 0x000fe20008000000 */
[----:B------:R-:W-:Y:S05]  /*45b0*/  BRA.U !UP0, `(.L_x_81) ;  /* 0x0000000108a47547 */ /* 0x000fea000b800000 */
[----:B------:R-:W-:Y:S02]  /*45c0*/  UIMAD.WIDE.U32 UR18, UR13, UR47, URZ ;  /* 0x0000002f0d1272a5 */ /* 0x000fe4000f8e00ff */
[----:B------:R-:W-:Y:S02]  /*45d0*/  UIMAD.WIDE.U32 UR26, UR14, UR44, URZ ;  /* 0x0000002c0e1a72a5 */ /* 0x000fe4000f8e00ff */
[----:B------:R-:W-:Y:S02]  /*45e0*/  USEL UR4, UR30, UR41, !UP5 ;  /* 0x000000291e047287 */ /* 0x000fe4000e800000 */
[----:B------:R-:W-:Y:S02]  /*45f0*/  USEL UR7, UR31, UR43, !UP6 ;  /* 0x0000002b1f077287 */ /* 0x000fe4000f000000 */
[----:B-1----:R-:W-:Y:S02]  /*4600*/  UIMAD.WIDE.U32 UR8, UR4, UR22, URZ ;  /* 0x00000016040872a5 */ /* 0x002fe4000f8e00ff */
[----:B------:R-:W-:Y:S01]  /*4610*/  UIMAD.WIDE.U32 UR10, UR7, UR22, URZ ;  /* 0x00000016070a72a5 */ /* 0x000fe2000f8e00ff */
[----:B------:R-:W-:Y:S02]  /*4620*/  UMOV UR5, UR19 ;  /* 0x0000001300057c82 */ /* 0x000fe40008000000 */
[----:B------:R-:W-:Y:S03]  /*4630*/  USHF.R.U32.HI UR6, URZ, UR49, UR5 ;  /* 0x00000031ff067299 */ /* 0x000fe60008011605 */
[----:B------:R-:W-:Y:S01]  /*4640*/  UMOV UR5, UR27 ;  /* 0x0000001b00057c82 */ /* 0x000fe20008000000 */
[----:B------:R-:W-:Y:S02]  /*4650*/  USEL UR6, UR13, UR6, !UP5 ;  /* 0x000000060d067287 */ /* 0x000fe4000e800000 */
[----:B------:R-:W-:Y:S03]  /*4660*/  USHF.R.U32.HI UR12, URZ, UR45, UR5 ;  /* 0x0000002dff0c7299 */ /* 0x000fe60008011605 */
[----:B------:R-:W-:Y:S02]  /*4670*/  UMOV UR5, UR9 ;  /* 0x0000000900057c82 */ /* 0x000fe40008000000 */
[----:B------:R-:W-:Y:S03]  /*4680*/  @UP4 USHF.R.U32.HI UR4, URZ, UR23, UR5 ;  /* 0x00000017ff044299 */ /* 0x000fe60008011605 */
[----:B------:R-:W-:Y:S01]  /*4690*/  UMOV UR5, UR11 ;  /* 0x0000000b00057c82 */ /* 0x000fe20008000000 */
[----:B------:R-:W-:Y:S02]  /*46a0*/  UIMAD UR4, UR42, UR4, URZ ;  /* 0x000000042a0472a4 */ /* 0x000fe4000f8e02ff */
[----:B------:R-:W-:Y:S02]  /*46b0*/  @UP4 USHF.R.U32.HI UR7, URZ, UR23, UR5 ;  /* 0x00000017ff074299 */ /* 0x000fe40008011605 */
[----:B------:R-:W-:Y:S02]  /*46c0*/  UIMAD.WIDE.U32 UR10, UR6, UR22, URZ ;  /* 0x00000016060a72a5 */ /* 0x000fe4000f8e00ff */
[----:B------:R-:W-:Y:S02]  /*46d0*/  USEL UR5, UR14, UR12, !UP6 ;  /* 0x0000000c0e057287 */ /* 0x000fe4000f000000 */
[----:B------:R-:W-:Y:S02]  /*46e0*/  UIMAD UR8, UR42, UR7, URZ ;  /* 0x000000072a0872a4 */ /* 0x000fe4000f8e02ff */
[----:B------:R-:W-:Y:S03]  /*46f0*/  UISETP.GE.AND UP0, UPT, UR6, UR4, UPT ;  /* 0x000000040600728c */ /* 0x000fe6000bf06270 */
[----:B------:R-:W-:Y:S01]  /*4700*/  UMOV UR4, UR11 ;  /* 0x0000000b00047c82 */ /* 0x000fe20008000000 */
[----:B------:R-:W-:Y:S02]  /*4710*/  UISETP.GE.OR UP0, UPT, UR5, UR8, UP0 ;  /* 0x000000080500728c */ /* 0x000fe40008706670 */
[----:B------:R-:W-:Y:S02]  /*4720*/  USHF.R.U32.HI UR4, URZ, UR23, UR4 ;  /* 0x00000017ff047299 */ /* 0x000fe40008011604 */
[----:B------:R-:W-:Y:S02]  /*4730*/  UIMAD.WIDE.U32 UR8, UR5, UR22, URZ ;  /* 0x00000016050872a5 */ /* 0x000fe4000f8e00ff */
[----:B------:R-:W-:Y:S04]  /*4740*/  USEL UR10, UR6, UR4, !UP4 ;  /* 0x00000004060a7287 */ /* 0x000fe8000e000000 */
[----:B------:R-:W-:Y:S01]  /*4750*/  UIADD3 UR11, UPT, UPT, -UR10, URZ, URZ ;  /* 0x000000ff0a0b7290 */ /* 0x000fe2000fffe1ff */
[----:B------:R-:W-:Y:S02]  /*4760*/  @!UP0 UMOV UR4, UR9 ;  /* 0x0000000900048c82 */ /* 0x000fe40008000000 */
[----:B------:R-:W-:Y:S02]  /*4770*/  @!UP0 USHF.R.U32.HI UR4, URZ, UR23, UR4 ;  /* 0x00000017ff048299 */ /* 0x000fe40008011604 */
[----:B------:R-:W-:Y:S02]  /*4780*/  UIMAD UR8, UR42, UR11, UR6 ;  /* 0x0000000b2a0872a4 */ /* 0x000fe4000f8e0206 */
[----:B------:R-:W-:Y:S04]  /*4790*/  @!UP0 USEL UR4, UR5, UR4, !UP4 ;  /* 0x0000000405048287 */ /* 0x000fe8000e000000 */
[----:B------:R-:W-:Y:S02]  /*47a0*/  @!UP0 UIMAD UR8, UR7, UR8, UR4 ;  /* 0x00000008070882a4 */ /* 0x000fe4000f8e0204 */
[----:B------:R-:W-:Y:S02]  /*47b0*/  @!UP0 UIADD3 UR9, UPT, UPT, UR10, -UR4, URZ ;  /* 0x800000040a098290 */ /* 0x000fe4000fffe0ff */
[----:B------:R-:W-:Y:S02]  /*47c0*/  UIADD3 UR4, UPT, UPT, -UR5, URZ, URZ ;  /* 0x000000ff05047290 */ /* 0x000fe4000fffe1ff */
[----:B------:R-:W-:Y:S02]  /*47d0*/  UIADD3 UR7, UPT, UPT, -UR6, URZ, URZ ;  /* 0x000000ff06077290 */ /* 0x000fe4000fffe1ff */
[----:B------:R-:W-:Y:S02]  /*47e0*/  @!UP0 UIMAD UR6, UR9, UR42, UR5 ;  /* 0x0000002a090682a4 */ /* 0x000fe4000f8e0205 */
[----:B------:R-:W-:Y:S02]  /*47f0*/  UIMAD UR14, UR15, UR4, UR14 ;  /* 0x000000040f0e72a4 */ /* 0x000fe4000f8e020e */
[----:B------:R-:W-:Y:S01]  /*4800*/  UIMAD UR13, UR46, UR7, UR13 ;  /* 0x000000072e0d72a4 */ /* 0x000fe2000f8e020d */
[----:B------:R-:W-:Y:S02]  /*4810*/  @!UP0 UMOV UR5, UR8 ;  /* 0x0000000800058c82 */ /* 0x000fe40008000000 */
[----:B------:R-:W-:Y:S02]  /*4820*/  UIMAD UR14, UR5, UR15, UR14 ;  /* 0x0000000f050e72a4 */ /* 0x000fe4000f8e020e */
[----:B------:R-:W-:Y:S11]  /*4830*/  UIMAD UR13, UR6, UR46, UR13 ;  /* 0x0000002e060d72a4 */ /* 0x000ff6000f8e020d */
[----:B------:R-:W-:Y:S01]  /*4840*/  @!UPT UIADD3 URZ, UPT, UPT, URZ, URZ, URZ ;  /* 0x000000fffffff290 */ /* 0x000fe2000fffe0ff */
.L_x_81:
[----:B------:R-:W3:Y:S01]  /*4850*/  @!UP2 LDCU.128 UR8, c[0x0][0xb10] ;  /* 0x00016200ff08a7ac */ /* 0x000ee20008000c00 */
[C---:B------:R-:W-:Y:S02]  /*4860*/  ISETP.NE.U32.AND P1, PT, R4.reuse, RZ, PT ;  /* 0x000000ff0400720c */ /* 0x040fe40003f25070 */
[----:B------:R-:W-:Y:S02]  /*4870*/  ISETP.NE.U32.AND P0, PT, R4, RZ, PT ;  /* 0x000000ff0400720c */ /* 0x000fe40003f05070 */
[C---:B------:R-:W-:Y:S02]  /*4880*/  ISETP.NE.AND.EX P1, PT, R5.reuse, RZ, PT, P1 ;  /* 0x000000ff0500720c */ /* 0x040fe40003f25310 */
[----:B------:R-:W-:Y:S01]  /*4890*/  ISETP.NE.AND.EX P0, PT, R5, RZ, PT, P0 ;  /* 0x000000ff0500720c */ /* 0x000fe20003f05300 */
[----:B------:R-:W4:Y:S01]  /*48a0*/  @!UP2 LDCU UR5, c[0x0][0xb0c] ;  /* 0x00016180ff05a7ac */ /* 0x000f220008000800 */
[----:B------:R-:W-:Y:S01]  /*48b0*/  SHF.L.U32 R9, R15, 0x1f, RZ ;  /* 0x0000001f0f097819 */ /* 0x000fe200000006ff */
[----:B------:R-:W-:Y:S02]  /*48c0*/  USHF.L.U32 UR35, UR16, 0x6, URZ ;  /* 0x0000000610237899 */ /* 0x000fe400080006ff */
[----:B------:R-:W-:Y:S02]  /*48d0*/  USHF.L.U32 UR34, UR20, 0x7, URZ ;  /* 0x0000000714227899 */ /* 0x000fe400080006ff */
[----:B---3--:R-:W-:Y:S07]  /*48e0*/  UIMAD.WIDE.U32 UR6, UR14, UR8, URZ ;  /* 0x000000080e0672a5 */ /* 0x008fee000f8e00ff */
[----:B------:R-:W-:Y:S01]  /*48f0*/  @!UP2 UMOV UR4, UR7 ;  /* 0x000000070004ac82 */ /* 0x000fe20008000000 */
[----:B----4-:R-:W-:Y:S02]  /*4900*/  @!UP2 UISETP.NE.AND UP0, UPT, UR5, 0x1, UPT ;  /* 0x000000010500a88c */ /* 0x010fe4000bf05270 */
[----:B------:R-:W-:Y:S02]  /*4910*/  @!UP2 USHF.R.U32.HI UR4, URZ, UR9, UR4 ;  /* 0x00000009ff04a299 */ /* 0x000fe40008011604 */
[----:B------:R-:W-:Y:S02]  /*4920*/  UIMAD.WIDE.U32 UR6, UR13, UR11, URZ ;  /* 0x0000000b0d0672a5 */ /* 0x000fe4000f8e00ff */
[----:B------:R-:W-:Y:S02]  /*4930*/  @!UP2 USEL UR8, UR14, UR4, !UP0 ;  /* 0x000000040e08a287 */ /* 0x000fe4000c000000 */
[----:B------:R-:W-:Y:S03]  /*4940*/  @!UP2 UISETP.NE.AND UP0, UPT, UR10, 0x1, UPT ;  /* 0x000000010a00a88c */ /* 0x000fe6000bf05270 */
[----:B------:R-:W-:Y:S02]  /*4950*/  @!UP2 UMOV UR6, UR7 ;  /* 0x000000070006ac82 */ /* 0x000fe40008000000 */
[----:B------:R-:W3:Y:S02]  /*4960*/  @!UP2 LDCU UR4, c[0x0][0xb20] ;  /* 0x00016400ff04a7ac */ /* 0x000ee40008000800 */
[----:B---3--:R-:W-:Y:S04]  /*4970*/  @!UP2 USHF.R.U32.HI UR6, URZ, UR4, UR6 ;  /* 0x00000004ff06a299 */ /* 0x008fe80008011606 */
[----:B------:R-:W-:Y:S04]  /*4980*/  @!UP2 USEL UR6, UR13, UR6, !UP0 ;  /* 0x000000060d06a287 */ /* 0x000fe8000c000000 */
[----:B------:R-:W-:Y:S02]  /*4990*/  @!UP2 UIADD3 UR4, UPT, UPT, -UR8, UR6, URZ ;  /* 0x000000060804a290 */ /* 0x000fe4000fffe1ff */
[----:B------:R-:W-:Y:S02]  /*49a0*/  @!UP2 UIADD3 UR6, UPT, UPT, UR8, -UR6, URZ ;  /* 0x800000060806a290 */ /* 0x000fe4000fffe0ff */
[----:B------:R-:W-:Y:S02]  /*49b0*/  @!UP2 UIMAD UR14, UR4, UR5, UR14 ;  /* 0x00000005040ea2a4 */ /* 0x000fe4000f8e020e */
[----:B------:R-:W-:Y:S01]  /*49c0*/  @!UP2 UIMAD UR13, UR6, UR10, UR13 ;  /* 0x0000000a060da2a4 */ /* 0x000fe2000f8e020d */
[----:B------:R-:W-:Y:S11]  /*49d0*/  BRA.U UP3, `(.L_x_82) ;  /* 0x0000000103107547 */ /* 0x000ff6000b800000 */
[----:B--2---:R-:W-:Y:S04]  /*49e0*/  MOV R0, UR48 ;  /* 0x0000003000007c02 */ /* 0x004fe80008000f00 */
[----:B------:R-:W-:Y:S04]  /*49f0*/  SHF.L.U32 R11, R0, 0x1f, RZ ;  /* 0x0000001f000b7819 */ /* 0x000fe800000006ff */
[----:B------:R-:W2:Y:S02]  /*4a00*/  SYNCS.PHASECHK.TRANS64.TRYWAIT P2, [UR21+0xc8], R11 ;  /* 0x0000c80bff0075a7 */ /* 0x000ea40008041115 */
[----:B--2---:R-:W-:Y:S05]  /*4a10*/  @!P2 BRA `(.L_x_83) ;  /* 0x0000004800cca947 */ /* 0x004fea0003800000 */
.L_x_82:
[----:B------:R-:W-:Y:S05]  /*4a20*/  @!P1 BRA `(.L_x_84) ;  /* 0x0000000000309947 */ /* 0x000fea0003800000 */
[----:B------:R-:W-:Y:S01]  /*4a30*/  ISETP.NE.U32.AND P1, PT, R2, RZ, PT ;  /* 0x000000ff0200720c */ /* 0x000fe20003f25070 */
[----:B------:R-:W3:Y:S01]  /*4a40*/  LDCU.64 UR4, c[0x0][0x358] ;  /* 0x00006b00ff0477ac */ /* 0x000ee20008000a00 */
[----:B------:R-:W-:Y:S02]  /*4a50*/  IMAD.MOV.U32 R63, RZ, RZ, 0x1 ;  /* 0x00000001ff3f7424 */ /* 0x000fe400078e00ff */
[----:B------:R-:W-:Y:S11]  /*4a60*/  ISETP.NE.AND.EX P1, PT, R3, RZ, PT, P1 ;  /* 0x000000ff0300720c */ /* 0x000ff60003f25310 */
[----:B------:R-:W-:Y:S02]  /*4a70*/  @!UPT UIADD3 URZ, UPT, UPT, URZ, URZ, URZ ;  /* 0x000000fffffff290 */ /* 0x000fe4000fffe0ff */
[----:B--2---:R-:W2:Y:S01]  /*4a80*/  @P1 LDC.64 R10, c[0x0][0x888] ;  /* 0x00022200ff0a1b82 */ /* 0x004ea20000000a00 */
[----:B------:R-:W-:Y:S04]  /*4a90*/  @P1 IMAD R0, R4, UR36, RZ ;  /* 0x0000002404001c24 */ /* 0x000fe8000f8e02ff */
[----:B--2---:R-:W-:Y:S04]  /*4aa0*/  @P1 IMAD.WIDE R10, R0, 0x4, R10 ;  /* 0x00000004000a1825 */ /* 0x004fe800078e020a */
[----:B------:R-:W-:Y:S01]  /*4ab0*/  HFMA2 R0, -RZ, RZ, 0, 5.9604644775390625e-08 ;  /* 0x00000001ff007431 */ /* 0x000fe200000001ff */
[----:B---3-5:R3:W5:Y:S04]  /*4ac0*/  @P1 LDG.E R27, desc[UR4][R10.64] ;  /* 0x000000040a1b1981 */ /* 0x028768000c1e1900 */
[----:B------:R-:W-:Y:S01]  /*4ad0*/  @!P1 PRMT R63, R0, 0x7610, R63 ;  /* 0x00007610003f9816 */ /* 0x000fe2000000003f */
[----:B---3--:R-:W4:Y:S06]  /*4ae0*/  @!P1 LDC R27, c[0x0][0x880] ;  /* 0x00022000ff1b9b82 */ /* 0x008f2c0000000800 */
.L_x_84:
[----:B----45:R-:W-:Y:S01]  /*4af0*/  @!P0 FSETP.EQ.AND P1, PT, R27, RZ, PT ;  /* 0x000000ff1b00820b */ /* 0x030fe20003f22000 */
[----:B------:R-:W-:Y:S01]  /*4b00*/  @!UPT UIADD3 URZ, UPT, UPT, URZ, URZ, URZ ;  /* 0x000000fffffff290 */ /* 0x000fe2000fffe0ff */
[----:B------:R-:W-:Y:S11]  /*4b10*/  @!P0 BRA `(.L_x_85) ;  /* 0x0000000000188947 */ /* 0x000ff60003800000 */
[----:B------:R-:W-:Y:S02]  /*4b20*/  LOP3.LUT P0, RZ, R63, 0xff, RZ, 0xc0, !PT ;  /* 0x000000ff3fff7812 */ /* 0x000fe4000780c0ff */
[----:B------:R-:W-:Y:S04]  /*4b30*/  ISETP.NE.U32.AND P1, PT, R2, RZ, PT ;  /* 0x000000ff0200720c */ /* 0x000fe80003f25070 */
[----:B------:R-:W-:Y:S04]  /*4b40*/  ISETP.NE.AND.EX P1, PT, R3, RZ, PT, P1 ;  /* 0x000000ff0300720c */ /* 0x000fe80003f25310 */
[----:B------:R-:W-:Y:S03]  /*4b50*/  PLOP3.LUT P1, PT, P1, PT, PT, 0x8, 0x80 ;  /* 0x000000000080781c */ /* 0x000fe60000f2e170 */
[----:B------:R-:W-:Y:S11]  /*4b60*/  @P0 FSETP.EQ.AND P1, PT, R27, RZ, PT ;  /* 0x000000ff1b00020b */ /* 0x000ff60003f22000 */
[----:B------:R-:W-:Y:S02]  /*4b70*/  @!UPT UIADD3 URZ, UPT, UPT, URZ, URZ, URZ ;  /* 0x000000fffffff290 */ /* 0x000fe4000fffe0ff */
.L_x_85:
[----:B------:R-:W3:Y:S01]  /*4b80*/  SYNCS.PHASECHK.TRANS64.TRYWAIT P2, [UR21+0xa0], R9 ;  /* 0x0000a009ff0075a7 */ /* 0x000ee20008041115 */
[----:B------:R-:W-:Y:S04]  /*4b90*/  ELECT P0, URZ, PT ;  /* 0x0000000000ff782f */ /* 0x000fe80003800000 */
[----:B------:R-:W-:Y:S11]  /*4ba0*/  PLOP3.LUT P1, PT, P1, P0, PT, 0xf2, 0x2f ;  /* 0x00000000002f781c */ /* 0x000ff60000f21e72 */
[----:B------:R-:W-:Y:S02]  /*4bb0*/  @!UPT UIADD3 URZ, UPT, UPT, URZ, URZ, URZ ;  /* 0x000000fffffff290 */ /* 0x000fe4000fffe0ff */
[----:B------:R-:W-:Y:S05]  /*4bc0*/  @!P1 IADD3 R8, P0, PT, R16, 0x580, RZ ;  /* 0x0000058010089810 */ /* 0x000fea0007f1e0ff */
[----:B------:R-:W-:Y:S01]  /*4bd0*/  @!P1 IMAD.X R6, RZ, RZ, R17, P0 ;  /* 0x000000ffff069224 */ /* 0x000fe200000e0611 */
[----:B---3--:R-:W-:Y:S07]  /*4be0*/  @!P2 BRA `(.L_x_86) ;  /* 0x000000480070a947 */ /* 0x008fee0003800000 */
.L_x_181:
[----:B------:R-:W-:Y:S01]  /*4bf0*/  @!P1 R2UR UR5, R8 ;  /* 0x00000000080592ca */ /* 0x000fe200000e0000 */
[----:B------:R-:W-:Y:S01]  /*4c00*/  VOTEU.ALL UP0, P1 ;  /* 0x0000000000ff7886 */ /* 0x000fe20000800000 */
[----:B------:R-:W-:Y:S01]  /*4c10*/  @!P1 R2UR UR4, R6 ;  /* 0x00000000060492ca */ /* 0x000fe200000e0000 */
[----:B--2---:R-:W-:Y:S01]  /*4c20*/  @!P1 IMAD.MOV.U32 R0, RZ, RZ, 0x2000 ;  /* 0x00002000ff009424 */ /* 0x004fe200078e00ff */
[----:B------:R-:W-:Y:S01]  /*4c30*/  UMOV UR6, 0x0 ;  /* 0x0000000000067882 */ /* 0x000fe20000000000 */
[----:B------:R-:W-:Y:S01]  /*4c40*/  UMOV UR7, 0x10000000 ;  /* 0x1000000000077882 */ /* 0x000fe20000000000 */
[----:B------:R-:W-:Y:S01]  /*4c50*/  @!UP0 UIADD3 UR32, UPT, UPT, UR21, 0x400, URZ ;  /* 0x0000040015208890 */ /* 0x000fe2000fffe0ff */
[----:B------:R-:W-:Y:S01]  /*4c60*/  @!P1 IADD3 R8, P0, PT, R16, 0x580, RZ ;  /* 0x0000058010089810 */ /* 0x000fe20007f1e0ff */
[----:B------:R-:W-:Y:S04]  /*4c70*/  VOTEU.ALL UP0, P1 ;  /* 0x0000000000ff7886 */ /* 0x000fe80000800000 */
[----:B------:R-:W-:Y:S02]  /*4c80*/  @!P1 IMAD.X R6, RZ, RZ, R17, P0 ;  /* 0x000000ffff069224 */ /* 0x000fe400000e0611 */
[----:B------:R-:W-:Y:S02]  /*4c90*/  IMAD.U32 R10, RZ, RZ, UR5 ;  /* 0x00000005ff0a7e24 */ /* 0x000fe4000f8e00ff */
[----:B------:R-:W-:Y:S03]  /*4ca0*/  IMAD.U32 R11, RZ, RZ, UR4 ;  /* 0x00000004ff0b7e24 */ /* 0x000fe6000f8e00ff */
[----:B------:R-:W-:Y:S02]  /*4cb0*/  @!P1 R2UR UR4, R10 ;  /* 0x000000000a0492ca */ /* 0x000fe400000e0000 */
[----:B------:R-:W-:Y:S11]  /*4cc0*/  @!P1 R2UR UR5, R11 ;  /* 0x000000000b0592ca */ /* 0x000ff600000e0000 */
[----:B------:R-:W-:Y:S02]  /*4cd0*/  @!UPT UIADD3 URZ, UPT, UPT, URZ, URZ, URZ ;  /* 0x000000fffffff290 */ /* 0x000fe4000fffe0ff */
[----:B------:R2:W-:Y:S01]  /*4ce0*/  @!UP0 UTMALDG.3D [UR32], [UR4], desc[UR6] ;  /* 0x00000620040085b4 */ /* 0x0005e20008011000 */
[----:B------:R2:W-:Y:S01]  /*4cf0*/  @!P1 SYNCS.ARRIVE.TRANS64.RED.A0TR RZ, [UR21+0x80], R0 ;  /* 0x00008000ffff99a7 */ /* 0x0005e20008300415 */
[----:B------:R-:W-:Y:S01]  /*4d00*/  SYNCS.ARRIVE.TRANS64.RED.A1T0 RZ, [UR40], RZ ;  /* 0x000000ffffff79a7 */ /* 0x000fe20008100428 */
[----:B------:R-:W3:Y:S02]  /*4d10*/  SYNCS.PHASECHK.TRANS64.TRYWAIT P2, [UR21+0xa8], R9 ;  /* 0x0000a809ff0075a7 */ /* 0x000ee40008041115 */
[----:B--23--:R-:W-:Y:S05]  /*4d20*/  @!P2 BRA `(.L_x_87) ;  /* 0x000000480038a947 */ /* 0x00cfea0003800000 */
.L_x_183:
        /* <DEDUP_REMOVED lines=8> */
[----:B------:R-:W-:Y:S01]  /*4db0*/  @!UP0 UIADD3 UR24, UPT, UPT, UR21, 0x2400, URZ ;  /* 0x0000240015188890 */ /* 0x000fe2000fffe0ff */
[----:B------:R-:W-:Y:S01]  /*4dc0*/  VOTEU.ALL UP0, P1 ;  /* 0x0000000000ff7886 */ /* 0x000fe20000800000 */
[----:B------:R-:W-:Y:S01]  /*4dd0*/  UMOV UR27, UR35 ;  /* 0x00000023001b7c82 */ /* 0x000fe20008000000 */
[----:B------:R-:W-:Y:S02]  /*4de0*/  UMOV UR28, UR36 ;  /* 0x00000024001c7c82 */ /* 0x000fe40008000000 */
[----:B------:R-:W-:Y:S02]  /*4df0*/  IMAD.U32 R10, RZ, RZ, UR5 ;  /* 0x00000005ff0a7e24 */ /* 0x000fe4000f8e00ff */
[----:B------:R-:W-:Y:S02]  /*4e00*/  IMAD.U32 R11, RZ, RZ, UR4 ;  /* 0x00000004ff0b7e24 */ /* 0x000fe4000f8e00ff */
[----:B------:R-:W-:Y:S01]  /*4e10*/  @!P1 IMAD.X R6, RZ, RZ, R17, P0 ;  /* 0x000000ffff069224 */ /* 0x000fe200000e0611 */
        /* <DEDUP_REMOVED lines=8> */
.L_x_185:
[----:B------:R-:W-:Y:S01]  /*4ea0*/  @!P1 R2UR UR5, R8 ;  /* 0x00000000080592ca */ /* 0x000fe200000e0000 */
[----:B------:R-:W-:Y:S01]  /*4eb0*/  VOTEU.ALL UP0, P1 ;  /* 0x0000000000ff7886 */ /* 0x000fe20000800000 */
[----:B------:R-:W-:Y:S01]  /*4ec0*/  @!P1 R2UR UR4, R6 ;  /* 0x00000000060492ca */ /* 0x000fe200000e0000 */
[----:B--2---:R-:W-:Y:S01]  /*4ed0*/  @!P1 IMAD.MOV.U32 R0, RZ, RZ, 0x2000 ;  /* 0x00002000ff009424 */ /* 0x004fe200078e00ff */
[----:B------:R-:W-:Y:S01]  /*4ee0*/  UMOV UR6, 0x0 ;  /* 0x0000000000067882 */ /* 0x000fe20000000000 */
[----:B------:R-:W-:Y:S01]  /*4ef0*/  UMOV UR7, 0x10000000 ;  /* 0x1000000000077882 */ /* 0x000fe20000000000 */
[----:B------:R-:W-:Y:S01]  /*4f00*/  @!UP0 UIADD3 UR18, UPT, UPT, UR34, 0x40, URZ ;  /* 0x0000004022128890 */ /* 0x000fe2000fffe0ff */
[----:B------:R-:W-:Y:S01]  /*4f10*/  VIADD R14, R14, 0x1 ;  /* 0x000000010e0e7836 */ /* 0x000fe20000000000 */
[----:B------:R-:W-:Y:S01]  /*4f20*/  @!UP0 UIADD3 UR16, UPT, UPT, UR21, 0x4400, URZ ;  /* 0x0000440015108890 */ /* 0x000fe2000fffe0ff */
[----:B------:R-:W-:Y:S01]  /*4f30*/  VOTEU.ALL UP0, P1 ;  /* 0x0000000000ff7886 */ /* 0x000fe20000800000 */
[----:B------:R-:W-:Y:S01]  /*4f40*/  UMOV UR19, UR35 ;  /* 0x0000002300137c82 */ /* 0x000fe20008000000 */
[----:B------:R-:W-:Y:S02]  /*4f50*/  UMOV UR20, UR36 ;  /* 0x0000002400147c82 */ /* 0x000fe40008000000 */
        /* <DEDUP_REMOVED lines=10> */
.L_x_187:
[----:B------:R-:W-:Y:S01]  /*5000*/  @!P1 IADD3 R6, P0, PT, R16, 0x580, RZ ;  /* 0x0000058010069810 */ /* 0x000fe20007f1e0ff */
[----:B------:R-:W-:Y:S01]  /*5010*/  VOTEU.ALL UP0, P1 ;  /* 0x0000000000ff7886 */ /* 0x000fe20000800000 */
[----:B------:R-:W-:Y:S01]  /*5020*/  UMOV UR6, 0x0 ;  /* 0x0000000000067882 */ /* 0x000fe20000000000 */
[----:B------:R-:W-:Y:S01]  /*5030*/  UMOV UR7, 0x10000000 ;  /* 0x1000000000077882 */ /* 0x000fe20000000000 */
[----:B------:R-:W-:Y:S01]  /*5040*/  @!P1 R2UR UR5, R6 ;  /* 0x00000000060592ca */ /* 0x000fe200000e0000 */
[----:B--2---:R-:W-:Y:S01]  /*5050*/  @!P1 IMAD.X R0, RZ, RZ, R17, P0 ;  /* 0x000000ffff009224 */ /* 0x004fe200000e0611 */
[----:B------:R-:W-:Y:S01]  /*5060*/  @!UP0 UIADD3 UR10, UPT, UPT, UR34, 0x60, URZ ;  /* 0x00000060220a8890 */ /* 0x000fe2000fffe0ff */
[----:B------:R-:W-:Y:S01]  /*5070*/  R2UR UR18, R65 ;  /* 0x00000000411272ca */ /* 0x000fe200000e0000 */
[----:B------:R-:W-:Y:S01]  /*5080*/  @!UP0 UIADD3 UR8, UPT, UPT, UR21, 0x6400, URZ ;  /* 0x0000640015088890 */ /* 0x000fe2000fffe0ff */
[----:B------:R-:W-:Y:S01]  /*5090*/  R2UR UR16, R66 ;  /* 0x00000000421072ca */ /* 0x000fe200000e0000 */
[----:B------:R-:W-:Y:S01]  /*50a0*/  @!UP0 UIADD3 UR9, UPT, UPT, UR21, 0x98, URZ ;  /* 0x0000009815098890 */ /* 0x000fe2000fffe0ff */
[----:B------:R-:W-:Y:S01]  /*50b0*/  @!P1 R2UR UR4, R0 ;  /* 0x00000000000492ca */ /* 0x000fe200000e0000 */
[----:B------:R-:W-:Y:S01]  /*50c0*/  VOTEU.ALL UP0, P1 ;  /* 0x0000000000ff7886 */ /* 0x000fe20000800000 */
[----:B------:R-:W-:Y:S01]  /*50d0*/  UMOV UR11, UR35 ;  /* 0x00000023000b7c82 */ /* 0x000fe20008000000 */
[----:B------:R-:W-:Y:S01]  /*50e0*/  UMOV UR12, UR36 ;  /* 0x00000024000c7c82 */ /* 0x000fe20008000000 */
[C---:B------:R-:W-:Y:S01]  /*50f0*/  ISETP.NE.AND P0, PT, R14.reuse, 0x2, PT ;  /* 0x000000020e00780c */ /* 0x040fe20003f05270 */
[----:B------:R-:W-:Y:S01]  /*5100*/  UPLOP3.LUT UP3, UPT, UPT, UPT, UPT, 0x80, 0x8 ;  /* 0x000000000008789c */ /* 0x000fe20003f6f070 */
[----:B------:R-:W-:Y:S01]  /*5110*/  IMAD.U32 R8, RZ, RZ, UR5 ;  /* 0x00000005ff087e24 */ /* 0x000fe2000f8e00ff */
[----:B------:R-:W-:Y:S01]  /*5120*/  LOP3.LUT R15, R15, 0x1, RZ, 0x3c, !PT ;  /* 0x000000010f0f7812 */ /* 0x000fe200078e3cff */
[----:B------:R-:W-:Y:S01]  /*5130*/  UMOV UR36, UR29 ;  /* 0x0000001d00247c82 */ /* 0x000fe20008000000 */
[----:B------:R-:W-:Y:S01]  /*5140*/  SEL R0, RZ, 0x1, P0 ;  /* 0x00000001ff007807 */ /* 0x000fe20000000000 */
[----:B------:R-:W-:Y:S01]  /*5150*/  UIADD3 UR20, UPT, UPT, UR13, UR18, URZ ;  /* 0x000000120d147290 */ /* 0x000fe2000fffe0ff */
[----:B------:R-:W-:Y:S01]  /*5160*/  SEL R14, R14, RZ, P0 ;  /* 0x000000ff0e0e7207 */ /* 0x000fe20000000000 */
[----:B------:R-:W-:Y:S01]  /*5170*/  UIADD3 UR16, UPT, UPT, UR14, UR16, URZ ;  /* 0x000000100e107290 */ /* 0x000fe2000fffe0ff */
[----:B------:R-:W-:Y:S01]  /*5180*/  IMAD.U32 R9, RZ, RZ, UR4 ;  /* 0x00000004ff097e24 */ /* 0x000fe2000f8e00ff */
[----:B------:R-:W-:Y:S02]  /*5190*/  @!P1 R2UR UR4, R8 ;  /* 0x00000000080492ca */ /* 0x000fe400000e0000 */
[----:B------:R-:W-:Y:S02]  /*51a0*/  LOP3.LUT R13, R13, R0, RZ, 0x3c, !PT ;  /* 0x000000000d0d7212 */ /* 0x000fe400078e3cff */
[----:B------:R-:W-:Y:S11]  /*51b0*/  @!P1 R2UR UR5, R9 ;  /* 0x00000000090592ca */ /* 0x000ff600000e0000 */
[----:B------:R-:W-:Y:S02]  /*51c0*/  @!UPT UIADD3 URZ, UPT, UPT, URZ, URZ, URZ ;  /* 0x000000fffffff290 */ /* 0x000fe4000fffe0ff */
[----:B------:R2:W-:Y:S01]  /*51d0*/  @!UP0 UTMALDG.3D [UR8], [UR4], desc[UR6] ;  /* 0x00000608040085b4 */ /* 0x0005e20008011000 */
[----:B------:R2:W-:Y:S01]  /*51e0*/  @!P1 SYNCS.ARRIVE.TRANS64.RED.A0TR RZ, [UR21+0x98], R7 ;  /* 0x00009807ffff99a7 */ /* 0x0005e20008300415 */
[----:B------:R-:W-:Y:S01]  /*51f0*/  SYNCS.ARRIVE.TRANS64.RED.A1T0 RZ, [UR37], RZ ;  /* 0x000000ffffff79a7 */ /* 0x000fe20008100425 */
[----:B------:R-:W-:Y:S05]  /*5200*/  BRA.U UP1, `(.L_x_90) ;  /* 0xfffffff101707547 */ /* 0x000fea000b83ffff */
[----:B------:R-:W-:-:S04]  /*5210*/  SHF.L.U32 R3, R15, 0x1f, RZ ;  /* 0x0000001f0f037819 */ /* 0x000fc800000006ff */
[----:B------:R-:W3:Y:S02]  /*5220*/  SYNCS.PHASECHK.TRANS64.TRYWAIT P0, [UR21+0xa0], R3 ;  /* 0x0000a003ff0075a7 */ /* 0x000ee40008001115 */
[----:B---3--:R-:W-:Y:S05]  /*5230*/  @!P0 BRA `(.L_x_91) ;  /* 0x00000044003c8947 */ /* 0x008fea0003800000 */
.L_x_189:
[----:B------:R-:W4:Y:S02]  /*5240*/  SYNCS.PHASECHK.TRANS64.TRYWAIT P0, [UR21+0xa8], R3 ;  /* 0x0000a803ff0075a7 */ /* 0x000f240008001115 */
[----:B----4-:R-:W-:Y:S05]  /*5250*/  @!P0 BRA `(.L_x_92) ;  /* 0x00000044004c8947 */ /* 0x010fea0003800000 */
.L_x_191:
[----:B------:R-:W4:Y:S02]  /*5260*/  SYNCS.PHASECHK.TRANS64.TRYWAIT P0, [UR21+0xb0], R3 ;  /* 0x0000b003ff0075a7 */ /* 0x000f240008001115 */
[----:B----4-:R-:W-:Y:S05]  /*5270*/  @!P0 BRA `(.L_x_93) ;  /* 0x00000044005c8947 */ /* 0x010fea0003800000 */
.L_x_193:
[----:B---3--:R-:W-:-:S07]  /*5280*/  MOV R0, UR21 ;  /* 0x0000001500007c02 */ /* 0x008fce0008000f00 */
.L_x_94:
[----:B---3--:R-:W-:-:S04]  /*5290*/  SHF.L.U32 R3, R15, 0x1f, RZ ;  /* 0x0000001f0f037819 */ /* 0x008fc800000006ff */
[----:B------:R3:W4:Y:S03]  /*52a0*/  SYNCS.PHASECHK.TRANS64.TRYWAIT P0, [R0+URZ+0xb8], R3 ;  /* 0x0000b803000075a7 */ /* 0x00072600080011ff */
[----:B----4-:R-:W-:Y:S05]  /*52b0*/  @!P0 NANOSLEEP.SYNCS 0x989680 ;  /* 0x009896800000895d */ /* 0x010fea0003900000 */
[----:B------:R-:W4:Y:S02]  /*52c0*/  @!P0 SYNCS.PHASECHK.TRANS64 P0, [R0+URZ+0xb8], R3 ;  /* 0x0000b803000085a7 */ /* 0x000f2400080010ff */
[----:B-12-4-:R-:W-:Y:S05]  /*52d0*/  @P0 EXIT ;  /* 0x000000000000094d */ /* 0x016fea0003800000 */
[----:B------:R-:W-:Y:S05]  /*52e0*/  BRA `(.L_x_94) ;  /* 0xfffffffc00e87947 */ /* 0x000fea000383ffff */
.L_x_79:
[----:B------:R-:W-:-:S06]  /*52f0*/  UISETP.GE.AND UP0, UPT, UR17, 0x4, UPT ;  /* 0x000000041100788c */ /* 0x000fcc000bf06270 */
[----:B------:R-:W-:-:S13]  /*5300*/  PLOP3.LUT P0, PT, PT, PT, UP0, 0x80, 0x8 ;  /* 0x000000000008781c */ /* 0x000fda0003f0f008 */
[----:B------:R-:W-:Y:S05]  /*5310*/  @!P0 EXIT ;  /* 0x000000000000894d */ /* 0x000fea0003800000 */
[----:B------:R-:W1:Y:S08]  /*5320*/  S2UR UR4, SR_CgaCtaId ;  /* 0x00000000000479c3 */ /* 0x000e700000008800 */
[----:B------:R-:W-:Y:S01]  /*5330*/  BAR.SYNC.DEFER_BLOCKING 0x6, 0xa0 ;  /* 0x0182800000007b1d */ /* 0x000fe20000010000 */
[C---:B------:R-:W-:Y:S01]  /*5340*/  IMAD.SHL.U32 R5, R76.reuse, 0x20, RZ ;  /* 0x000000204c057824 */ /* 0x040fe200078e00ff */
[C---:B------:R-:W-:Y:S01]  /*5350*/  R2P PR, R76.reuse, 0x6 ;  /* 0x000000064c007804 */ /* 0x040fe20000000000 */
[C---:B------:R-:W-:Y:S01]  /*5360*/  IMAD.SHL.U32 R2, R76.reuse, 0x4, RZ ;  /* 0x000000044c027824 */ /* 0x040fe200078e00ff */
[----:B------:R-:W-:Y:S01]  /*5370*/  CS2R R70, SRZ ;  /* 0x0000000000467805 */ /* 0x000fe2000001ff00 */
[----:B------:R-:W-:Y:S01]  /*5380*/  IMAD.U32 R23, R76, 0x10000, RZ ;  /* 0x000100004c177824 */ /* 0x000fe200078e00ff */
[----:B------:R-:W-:-:S02]  /*5390*/  UMOV UR44, 0x400 ;  /* 0x00000400002c7882 */ /* 0x000fc40000000000 */
[----:B------:R-:W2:Y:S01]  /*53a0*/  LDC.64 R60, c[0x0][0x8b0] ;  /* 0x00022c00ff3c7b82 */ /* 0x000ea20000000a00 */
[C---:B------:R-:W-:Y:S01]  /*53b0*/  LOP3.LUT R3, R5.reuse, 0xe0, RZ, 0xc0, !PT ;  /* 0x000000e005037812 */ /* 0x040fe200078ec0ff */
[----:B------:R-:W-:Y:S01]  /*53c0*/  IMAD.SHL.U32 R62, R76, 0x10, RZ ;  /* 0x000000104c3e7824 */ /* 0x000fe200078e00ff */
[----:B------:R-:W-:Y:S01]  /*53d0*/  LOP3.LUT R5, R5, 0x100, RZ, 0xc0, !PT ;  /* 0x0000010005057812 */ /* 0x000fe200078ec0ff */
[----:B------:R-:W-:Y:S01]  /*53e0*/  IMAD.MOV.U32 R75, RZ, RZ, 0x10 ;  /* 0x00000010ff4b7424 */ /* 0x000fe200078e00ff */
[----:B------:R-:W-:Y:S01]  /*53f0*/  LOP3.LUT R2, R3, 0x1c, R2, 0xf8, !PT ;  /* 0x0000001c03027812 */ /* 0x000fe200078ef802 */
[----:B------:R-:W-:Y:S01]  /*5400*/  IMAD.MOV.U32 R74, RZ, RZ, 0x20 ;  /* 0x00000020ff4a7424 */ /* 0x000fe200078e00ff */
[----:B------:R-:W-:Y:S01]  /*5410*/  SHF.R.U32.HI R3, RZ, 0x2, R76 ;  /* 0x00000002ff037819 */ /* 0x000fe2000001164c */
[----:B------:R-:W3:Y:S01]  /*5420*/  LDC.64 R42, c[0x0][0x8a8] ;  /* 0x00022a00ff2a7b82 */ /* 0x000ee20000000a00 */
[----:B------:R-:W-:Y:S01]  /*5430*/  LOP3.LUT R23, R23, 0x600000, RZ, 0xc0, !PT ;  /* 0x0060000017177812 */ /* 0x000fe200078ec0ff */
[----:B------:R-:W-:Y:S01]  /*5440*/  IMAD.MOV.U32 R73, RZ, RZ, 0x1 ;  /* 0x00000001ff497424 */ /* 0x000fe200078e00ff */
[----:B------:R-:W-:Y:S01]  /*5450*/  LOP3.LUT R62, R5, 0x600, R62, 0xf8, !PT ;  /* 0x00000600053e7812 */ /* 0x000fe200078ef83e */
[----:B------:R-:W-:Y:S01]  /*5460*/  IMAD.MOV.U32 R22, RZ, RZ, RZ ;  /* 0x000000ffff167224 */ /* 0x000fe200078e00ff */
[----:B------:R-:W-:Y:S01]  /*5470*/  LOP3.LUT R3, R2, 0x4, R3, 0x78, !PT ;  /* 0x0000000402037812 */ /* 0x000fe200078e7803 */
[----:B------:R-:W-:Y:S01]  /*5480*/  IMAD.MOV.U32 R72, RZ, RZ, RZ ;  /* 0x000000ffff487224 */ /* 0x000fe200078e00ff */
[----:B------:R-:W-:Y:S01]  /*5490*/  LOP3.LUT R76, R76, 0x60, RZ, 0xc0, !PT ;  /* 0x000000604c4c7812 */ /* 0x000fe200078ec0ff */
[----:B-1----:R-:W-:Y:S01]  /*54a0*/  ULEA UR44, UR4, UR44, 0x18 ;  /* 0x0000002c042c7291 */ /* 0x002fe2000f8ec0ff */
[----:B------:R-:W-:Y:S01]  /*54b0*/  LOP3.LUT R62, R62, R3, RZ, 0xfc, !PT ;  /* 0x000000033e3e7212 */ /* 0x000fe200078efcff */
[----:B------:R-:W1:Y:S01]  /*54c0*/  LDCU UR59, c[0x0][0x370] ;  /* 0x00006e00ff3b77ac */ /* 0x000e620008000800 */
[----:B------:R-:W-:-:S02]  /*54d0*/  SEL R75, R75, 0xfffffff0, !P2 ;  /* 0xfffffff04b4b7807 */ /* 0x000fc40005000000 */
[----:B------:R-:W-:Y:S01]  /*54e0*/  SEL R74, R74, 0xffffffe0, !P1 ;  /* 0xffffffe04a4a7807 */ /* 0x000fe20004800000 */
[----:B------:R-:W-:Y:S01]  /*54f0*/  UIADD3 UR4, UPT, UPT, UR44, 0x400, URZ ;  /* 0x000004002c047890 */ /* 0x000fe2000fffe0ff */
[----:B------:R-:W4:Y:S02]  /*5500*/  LDCU UR43, c[0x0][0xb0c] ;  /* 0x00016180ff2b77ac */ /* 0x000f240008000800 */
[----:B------:R-:W1:Y:S03]  /*5510*/  LDS R0, [UR44+0x180] ;  /* 0x0001802cff007984 */ /* 0x000e660008000800 */
[----:B------:R-:W-:Y:S01]  /*5520*/  IMAD.U32 R68, RZ, RZ, UR4 ;  /* 0x00000004ff447e24 */ /* 0x000fe2000f8e00ff */
[----:B------:R-:W1:Y:S01]  /*5530*/  LDCU UR39, c[0x0][0xb30] ;  /* 0x00016600ff2777ac */ /* 0x000e620008000800 */
[----:B------:R-:W1:Y:S01]  /*5540*/  LDCU.64 UR56, c[0x0][0x888] ;  /* 0x00011100ff3877ac */ /* 0x000e620008000a00 */
[----:B------:R-:W1:Y:S01]  /*5550*/  LDCU.64 UR40, c[0x0][0xb28] ;  /* 0x00016500ff2877ac */ /* 0x000e620008000a00 */
[----:B------:R-:W1:Y:S01]  /*5560*/  LDCU.64 UR62, c[0x0][0x890] ;  /* 0x00011200ff3e77ac */ /* 0x000e620008000a00 */
[----:B------:R-:W1:Y:S01]  /*5570*/  LDCU.128 UR52, c[0x0][0xb10] ;  /* 0x00016200ff3477ac */ /* 0x000e620008000c00 */
[----:B------:R-:W1:Y:S01]  /*5580*/  LDCU UR58, c[0x0][0x374] ;  /* 0x00006e80ff3a77ac */ /* 0x000e620008000800 */
[----:B------:R-:W-:Y:S01]  /*5590*/  UMOV UR47, URZ ;  /* 0x000000ff002f7c82 */ /* 0x000fe20008000000 */
[----:B------:R-:W-:Y:S01]  /*55a0*/  UMOV UR46, URZ ;  /* 0x000000ff002e7c82 */ /* 0x000fe20008000000 */
[----:B-1234-:R-:W-:-:S07]  /*55b0*/  IMAD.IADD R23, R0, 0x1, R23 ;  /* 0x0000000100177824 */ /* 0x01efce00078e0217 */
.L_x_138:
[C---:B------:R-:W-:Y:S02]  /*55c0*/  LEA R3, R70.reuse, UR44, 0x3 ;  /* 0x0000002c46037c11 */ /* 0x040fe4000f8e18ff */
[----:B------:R-:W-:Y:S02]  /*55d0*/  SHF.L.U32 R0, R71, 0x1f, RZ ;  /* 0x0000001f47007819 */ /* 0x000fe400000006ff */
[----:B-1----:R-:W-:Y:S02]  /*55e0*/  LEA R5, R70, UR44, 0x4 ;  /* 0x0000002c46057c11 */ /* 0x002fe4000f8e20ff */
[----:B------:R-:W1:Y:S02]  /*55f0*/  SYNCS.PHASECHK.TRANS64.TRYWAIT P0, [R3+URZ+0xd0], R0 ;  /* 0x0000d000030075a7 */ /* 0x000e6400080011ff */
[----:B-1----:R-:W-:Y:S05]  /*5600*/  @!P0 BRA `(.L_x_95) ;  /* 0x0000004000908947 */ /* 0x002fea0003800000 */
.L_x_194:
        /* <DEDUP_REMOVED lines=11> */
[----:B------:R-:W-:Y:S01]  /*56c0*/  PLOP3.LUT P0, PT, PT, PT, UP1, 0x80, 0x8 ;  /* 0x000000000008781c */ /* 0x000fe20003f0f018 */
[----:B------:R-:W-:Y:S11]  /*56d0*/  UP2UR UR61, UPR, URZ, 0x2 ;  /* 0x00000002ff3d7883 */ /* 0x000ff60008000000 */
[----:B------:R-:W-:Y:S01]  /*56e0*/  @!UPT UIADD3 URZ, UPT, UPT, URZ, URZ, URZ ;  /* 0x000000fffffff290 */ /* 0x000fe2000fffe0ff */
[----:B-1----:R-:W-:Y:S02]  /*56f0*/  @P0 SHF.R.U32.HI R0, RZ, 0x10, R5 ;  /* 0x00000010ff000819 */ /* 0x002fe40000011605 */
        /* <DEDUP_REMOVED lines=12> */
[----:B------:R-:W2:Y:S01]  /*57c0*/  LDCU UR12, c[0x0][0xb20] ;  /* 0x00016400ff0c77ac */ /* 0x000ea20008000800 */
[----:B------:R-:W-:Y:S02]  /*57d0*/  UIMAD.WIDE.U32 UR4, UR58, UR55, URZ ;  /* 0x000000373a0472a5 */ /* 0x000fe4000f8e00ff */
[----:B------:R-:W-:Y:S02]  /*57e0*/  UIMAD.WIDE.U32 UR6, UR59, UR52, URZ ;  /* 0x000000343b0672a5 */ /* 0x000fe4000f8e00ff */
[----:B------:R-:W-:Y:S02]  /*57f0*/  UISETP.NE.AND UP0, UPT, UR54, 0x1, UPT ;  /* 0x000000013600788c */ /* 0x000fe4000bf05270 */
[----:B------:R-:W-:Y:S02]  /*5800*/  UIMAD.WIDE.U32 UR8, UR37, UR55, URZ ;  /* 0x00000037250872a5 */ /* 0x000fe4000f8e00ff */
[----:B------:R-:W-:Y:S02]  /*5810*/  UIMAD.WIDE.U32 UR10, UR38, UR52, URZ ;  /* 0x00000034260a72a5 */ /* 0x000fe4000f8e00ff */
[----:B------:R-:W-:Y:S02]  /*5820*/  UISETP.NE.AND UP1, UPT, UR43, 0x1, UPT ;  /* 0x000000012b00788c */ /* 0x000fe4000bf25270 */
[----:B------:R-:W-:Y:S01]  /*5830*/  UISETP.NE.AND UP2, UPT, UR42, 0x1, UPT ;  /* 0x000000012a00788c */ /* 0x000fe2000bf45270 */
[----:B------:R-:W-:Y:S02]  /*5840*/  UMOV UR4, UR5 ;  /* 0x0000000500047c82 */ /* 0x000fe40008000000 */
[----:B--2---:R-:W-:Y:S03]  /*5850*/  USHF.R.U32.HI UR5, URZ, UR12, UR4 ;  /* 0x0000000cff057299 */ /* 0x004fe60008011604 */
[----:B------:R-:W-:Y:S02]  /*5860*/  UMOV UR4, UR7 ;  /* 0x0000000700047c82 */ /* 0x000fe40008000000 */
[----:B------:R-:W-:Y:S02]  /*5870*/  USHF.R.U32.HI UR7, URZ, UR53, UR4 ;  /* 0x00000035ff077299 */ /* 0x000fe40008011604 */
[----:B------:R-:W-:Y:S02]  /*5880*/  USEL UR4, UR58, UR5, !UP0 ;  /* 0x000000053a047287 */ /* 0x000fe4000c000000 */
[----:B------:R-:W-:Y:S01]  /*5890*/  USEL UR7, UR59, UR7, !UP1 ;  /* 0x000000073b077287 */ /* 0x000fe2000c800000 */
[----:B------:R-:W-:Y:S01]  /*58a0*/  UMOV UR5, UR9 ;  /* 0x0000000900057c82 */ /* 0x000fe20008000000 */
[----:B------:R-:W-:Y:S02]  /*58b0*/  UIMAD.WIDE.U32 UR8, UR4, UR40, URZ ;  /* 0x00000028040872a5 */ /* 0x000fe4000f8e00ff */
[----:B------:R-:W-:Y:S03]  /*58c0*/  USHF.R.U32.HI UR6, URZ, UR12, UR5 ;  /* 0x0000000cff067299 */ /* 0x000fe60008011605 */
[----:B------:R-:W-:Y:S01]  /*58d0*/  UMOV UR5, UR11 ;  /* 0x0000000b00057c82 */ /* 0x000fe20008000000 */
[----:B------:R-:W-:Y:S02]  /*58e0*/  UIMAD.WIDE.U32 UR10, UR7, UR40, URZ ;  /* 0x00000028070a72a5 */ /* 0x000fe4000f8e00ff */
[----:B------:R-:W-:Y:S02]  /*58f0*/  USHF.R.U32.HI UR12, URZ, UR53, UR5 ;  /* 0x00000035ff0c7299 */ /* 0x000fe40008011605 */
[----:B------:R-:W-:Y:S01]  /*5900*/  USEL UR6, UR37, UR6, !UP0 ;  /* 0x0000000625067287 */ /* 0x000fe2000c000000 */
[----:B------:R-:W-:Y:S02]  /*5910*/  UMOV UR5, UR9 ;  /* 0x0000000900057c82 */ /* 0x000fe40008000000 */
[----:B------:R-:W-:Y:S01]  /*5920*/  UMOV UR10, UR11 ;  /* 0x0000000b000a7c82 */ /* 0x000fe20008000000 */
[----:B------:R-:W-:Y:S02]  /*5930*/  @UP2 USHF.R.U32.HI UR4, URZ, UR41, UR5 ;  /* 0x00000029ff042299 */ /* 0x000fe40008011605 */
[----:B------:R-:W-:Y:S02]  /*5940*/  @UP2 USHF.R.U32.HI UR7, URZ, UR41, UR10 ;  /* 0x00000029ff072299 */ /* 0x000fe4000801160a */
[----:B------:R-:W-:Y:S02]  /*5950*/  UIMAD UR4, UR42, UR4, URZ ;  /* 0x000000042a0472a4 */ /* 0x000fe4000f8e02ff */
        /* <DEDUP_REMOVED lines=8> */
[----:B------:R-:W-:Y:S02]  /*59e0*/  USEL UR11, UR6, UR4, !UP2 ;  /* 0x00000004060b7287 */ /* 0x000fe4000d000000 */
[----:B------:R-:W-:Y:S02]  /*59f0*/  UIADD3 UR8, UPT, UPT, -UR5, URZ, URZ ;  /* 0x000000ff05087290 */ /* 0x000fe4000fffe1ff */
[----:B------:R-:W-:Y:S01]  /*5a00*/  UIADD3 UR10, UPT, UPT, -UR11, URZ, URZ ;  /* 0x000000ff0b0a7290 */ /* 0x000fe2000fffe1ff */
[----:B------:R-:W-:Y:S01]  /*5a10*/  @!UP0 UMOV UR4, UR9 ;  /* 0x0000000900048c82 */ /* 0x000fe20008000000 */
[----:B------:R-:W-:Y:S02]  /*5a20*/  UIADD3 UR9, UPT, UPT, -UR6, URZ, URZ ;  /* 0x000000ff06097290 */ /* 0x000fe4000fffe1ff */
[----:B------:R-:W-:Y:S02]  /*5a30*/  @!UP0 USHF.R.U32.HI UR4, URZ, UR41, UR4 ;  /* 0x00000029ff048299 */ /* 0x000fe40008011604 */
[----:B------:R-:W-:Y:S02]  /*5a40*/  UIMAD UR10, UR42, UR10, UR6 ;  /* 0x0000000a2a0a72a4 */ /* 0x000fe4000f8e0206 */
[----:B------:R-:W-:Y:S04]  /*5a50*/  @!UP0 USEL UR4, UR5, UR4, !UP2 ;  /* 0x0000000405048287 */ /* 0x000fe8000d000000 */
[----:B------:R-:W-:Y:S02]  /*5a60*/  @!UP0 UIMAD UR10, UR7, UR10, UR4 ;  /* 0x0000000a070a82a4 */ /* 0x000fe4000f8e0204 */
[----:B------:R-:W-:Y:S02]  /*5a70*/  @!UP0 UIADD3 UR11, UPT, UPT, UR11, -UR4, URZ ;  /* 0x800000040b0b8290 */ /* 0x000fe4000fffe0ff */
[----:B------:R-:W-:Y:S02]  /*5a80*/  UIMAD UR7, UR43, UR8, UR38 ;  /* 0x000000082b0772a4 */ /* 0x000fe4000f8e0226 */
[----:B------:R-:W-:Y:S02]  /*5a90*/  @!UP0 UIMAD UR6, UR11, UR42, UR5 ;  /* 0x0000002a0b0682a4 */ /* 0x000fe4000f8e0205 */
[----:B------:R-:W-:Y:S01]  /*5aa0*/  UIMAD UR4, UR54, UR9, UR37 ;  /* 0x00000009360472a4 */ /* 0x000fe2000f8e0225 */
[----:B------:R-:W-:Y:S02]  /*5ab0*/  @!UP0 UMOV UR5, UR10 ;  /* 0x0000000a00058c82 */ /* 0x000fe40008000000 */
[----:B------:R-:W-:Y:S02]  /*5ac0*/  UIMAD UR38, UR5, UR43, UR7 ;  /* 0x0000002b052672a4 */ /* 0x000fe4000f8e0207 */
[----:B------:R-:W-:Y:S11]  /*5ad0*/  UIMAD UR37, UR6, UR54, UR4 ;  /* 0x00000036062572a4 */ /* 0x000ff6000f8e0204 */
[----:B------:R-:W-:Y:S01]  /*5ae0*/  @!UPT UIADD3 URZ, UPT, UPT, URZ, URZ, URZ ;  /* 0x000000fffffff290 */ /* 0x000fe2000fffe0ff */
.L_x_96:
[----:B------:R-:W-:Y:S01]  /*5af0*/  UISETP.NE.AND UP0, UPT, UR39, 0x1, UPT ;  /* 0x000000012700788c */ /* 0x000fe2000bf05270 */
[----:B------:R-:W-:Y:S01]  /*5b00*/  LOP3.LUT P0, RZ, R68, 0x3f0, RZ, 0xc0, !PT ;  /* 0x000003f044ff7812 */ /* 0x000fe2000780c0ff */
[----:B------:R-:W-:Y:S01]  /*5b10*/  USHF.L.U32 UR50, UR16, 0x6, URZ ;  /* 0x0000000610327899 */ /* 0x000fe200080006ff */
[----:B------:R-:W-:Y:S01]  /*5b20*/  BSSY.RECONVERGENT B6, `(.L_x_97) ;  /* 0x0000034000067945 */ /* 0x000fe20003800200 */
[----:B------:R-:W-:Y:S01]  /*5b30*/  USHF.L.U32 UR49, UR20, 0x7, URZ ;  /* 0x0000000714317899 */ /* 0x000fe200080006ff */
[----:B------:R-:W-:Y:S06]  /*5b40*/  IADD3 R70, PT, PT, R70, 0x1, RZ ;  /* 0x0000000146467810 */ /* 0x000fec0007ffe0ff */
[----:B------:R-:W2:Y:S01]  /*5b50*/  @!UP0 LDCU.128 UR12, c[0x0][0xb10] ;  /* 0x00016200ff0c87ac */ /* 0x000ea20008000c00 */
[----:B------:R-:W3:Y:S01]  /*5b60*/  @!UP0 LDCU UR5, c[0x0][0xb0c] ;  /* 0x00016180ff0587ac */ /* 0x000ee20008000800 */
[----:B------:R-:W4:Y:S01]  /*5b70*/  @!UP0 LDCU UR10, c[0x0][0xb20] ;  /* 0x00016400ff0a87ac */ /* 0x000f220008000800 */
[----:B--2---:R-:W-:Y:S02]  /*5b80*/  UIMAD.WIDE.U32 UR8, UR38, UR12, URZ ;  /* 0x0000000c260872a5 */ /* 0x004fe4000f8e00ff */
[----:B------:R-:W-:Y:S02]  /*5b90*/  UIMAD.WIDE.U32 UR6, UR37, UR15, URZ ;  /* 0x0000000f250672a5 */ /* 0x000fe4000f8e00ff */
[----:B------:R-:W-:Y:S03]  /*5ba0*/  @!UP0 UISETP.NE.AND UP1, UPT, UR14, 0x1, UPT ;  /* 0x000000010e00888c */ /* 0x000fe6000bf25270 */
[----:B------:R-:W-:Y:S01]  /*5bb0*/  @!UP0 UMOV UR4, UR9 ;  /* 0x0000000900048c82 */ /* 0x000fe20008000000 */
[----:B---3--:R-:W-:Y:S02]  /*5bc0*/  @!UP0 UISETP.NE.AND UP2, UPT, UR5, 0x1, UPT ;  /* 0x000000010500888c */ /* 0x008fe4000bf45270 */
[----:B------:R-:W-:Y:S01]  /*5bd0*/  @!UP0 USHF.R.U32.HI UR4, URZ, UR13, UR4 ;  /* 0x0000000dff048299 */ /* 0x000fe20008011604 */
[----:B------:R-:W-:Y:S02]  /*5be0*/  @!UP0 UMOV UR6, UR7 ;  /* 0x0000000700068c82 */ /* 0x000fe40008000000 */
[----:B----4-:R-:W-:Y:S02]  /*5bf0*/  @!UP0 USHF.R.U32.HI UR6, URZ, UR10, UR6 ;  /* 0x0000000aff068299 */ /* 0x010fe40008011606 */
[----:B------:R-:W-:Y:S02]  /*5c00*/  @!UP0 USEL UR7, UR38, UR4, !UP2 ;  /* 0x0000000426078287 */ /* 0x000fe4000d000000 */
[----:B------:R-:W-:Y:S04]  /*5c10*/  @!UP0 USEL UR6, UR37, UR6, !UP1 ;  /* 0x0000000625068287 */ /* 0x000fe8000c800000 */
[----:B------:R-:W-:Y:S02]  /*5c20*/  @!UP0 UIADD3 UR4, UPT, UPT, -UR7, UR6, URZ ;  /* 0x0000000607048290 */ /* 0x000fe4000fffe1ff */
[----:B------:R-:W-:Y:S02]  /*5c30*/  @!UP0 UIADD3 UR6, UPT, UPT, UR7, -UR6, URZ ;  /* 0x8000000607068290 */ /* 0x000fe4000fffe0ff */
[----:B------:R-:W-:Y:S02]  /*5c40*/  @!UP0 UIMAD UR38, UR4, UR5, UR38 ;  /* 0x00000005042682a4 */ /* 0x000fe4000f8e0226 */
[----:B------:R-:W-:Y:S01]  /*5c50*/  @!UP0 UIMAD UR37, UR6, UR14, UR37 ;  /* 0x0000000e062582a4 */ /* 0x000fe2000f8e0225 */
[----:B------:R-:W-:Y:S11]  /*5c60*/  @!P0 BRA `(.L_x_98) ;  /* 0x00000000007c8947 */ /* 0x000ff60003800000 */
[----:B------:R-:W2:Y:S01]  /*5c70*/  LDCU.64 UR8, c[0x4][0x80] ;  /* 0x01001000ff0877ac */ /* 0x000ea20008000a00 */
[----:B------:R-:W-:Y:S01]  /*5c80*/  MOV R2, 0x0 ;  /* 0x0000000000027802 */ /* 0x000fe20000000f00 */
[----:B------:R-:W-:Y:S02]  /*5c90*/  HFMA2 R12, -RZ, RZ, 0, 5.9604644775390625e-08 ;  /* 0x00000001ff0c7431 */ /* 0x000fe400000001ff */
[----:B------:R-:W-:Y:S01]  /*5ca0*/  IMAD.MOV.U32 R8, RZ, RZ, 0x70 ;  /* 0x00000070ff087424 */ /* 0x000fe200078e00ff */
[----:B------:R3:W4:Y:S01]  /*5cb0*/  LDC.64 R14, c[0x4][R2] ;  /* 0x01000000020e7b82 */ /* 0x0007220000000a00 */
[----:B------:R-:W1:Y:S01]  /*5cc0*/  LDCU.64 UR6, c[0x4][0x88] ;  /* 0x01001100ff0677ac */ /* 0x000e620008000a00 */
[----:B------:R-:W-:Y:S01]  /*5cd0*/  IMAD.MOV.U32 R13, RZ, RZ, RZ ;  /* 0x000000ffff0d7224 */ /* 0x000fe200078e00ff */
[----:B------:R-:W1:Y:S01]  /*5ce0*/  LDCU.64 UR4, c[0x4][0x8] ;  /* 0x01000100ff0477ac */ /* 0x000e620008000a00 */
[----:B--2---:R-:W-:Y:S01]  /*5cf0*/  MOV R5, UR9 ;  /* 0x0000000900057c02 */ /* 0x004fe20008000f00 */
[----:B------:R-:W-:Y:S01]  /*5d00*/  IMAD.U32 R4, RZ, RZ, UR8 ;  /* 0x00000008ff047e24 */ /* 0x000fe2000f8e00ff */
[----:B-1----:R-:W-:Y:S01]  /*5d10*/  MOV R7, UR7 ;  /* 0x0000000700077c02 */ /* 0x002fe20008000f00 */
[----:B------:R-:W-:Y:S01]  /*5d20*/  IMAD.U32 R6, RZ, RZ, UR6 ;  /* 0x00000006ff067e24 */ /* 0x000fe2000f8e00ff */
[----:B------:R-:W-:Y:S01]  /*5d30*/  MOV R11, UR5 ;  /* 0x00000005000b7c02 */ /* 0x000fe20008000f00 */
[----:B------:R-:W-:Y:S02]  /*5d40*/  IMAD.U32 R10, RZ, RZ, UR4 ;  /* 0x00000004ff0a7e24 */ /* 0x000fe4000f8e00ff */
[----:B------:R-:W-:Y:S07]  /*5d50*/  LEPC R20, `(.L_x_99) ;  /* 0x000000001014794e */ /* 0x000fee0000000000 */
[----:B---345:R-:W-:Y:S05]  /*5d60*/  CALL.ABS.NOINC R14 ;  /* 0x000000000e007343 */ /* 0x038fea0003c00000 */
.L_x_99:
[----:B------:R-:W1:Y:S01]  /*5d70*/  LDCU.64 UR8, c[0x4][0x80] ;  /* 0x01001000ff0877ac */ /* 0x000e620008000a00 */
[----:B------:R-:W2:Y:S01]  /*5d80*/  LDC.64 R2, c[0x4][R2] ;  /* 0x0100000002027b82 */ /* 0x000ea20000000a00 */
[----:B------:R-:W-:Y:S02]  /*5d90*/  HFMA2 R12, -RZ, RZ, 0, 5.9604644775390625e-08 ;  /* 0x00000001ff0c7431 */ /* 0x000fe400000001ff */
[----:B------:R-:W-:Y:S02]  /*5da0*/  IMAD.MOV.U32 R8, RZ, RZ, 0x70 ;  /* 0x00000070ff087424 */ /* 0x000fe400078e00ff */
[----:B------:R-:W-:Y:S01]  /*5db0*/  IMAD.MOV.U32 R13, RZ, RZ, RZ ;  /* 0x000000ffff0d7224 */ /* 0x000fe200078e00ff */
[----:B------:R-:W3:Y:S01]  /*5dc0*/  LDCU.64 UR6, c[0x4][0x88] ;  /* 0x01001100ff0677ac */ /* 0x000ee20008000a00 */
[----:B------:R-:W4:Y:S01]  /*5dd0*/  LDCU.64 UR4, c[0x4][0x8] ;  /* 0x01000100ff0477ac */ /* 0x000f220008000a00 */
[----:B-1----:R-:W-:Y:S02]  /*5de0*/  MOV R4, UR8 ;  /* 0x0000000800047c02 */ /* 0x002fe40008000f00 */
[----:B------:R-:W-:Y:S02]  /*5df0*/  MOV R5, UR9 ;  /* 0x0000000900057c02 */ /* 0x000fe40008000f00 */
[----:B---3--:R-:W-:Y:S01]  /*5e00*/  MOV R7, UR7 ;  /* 0x0000000700077c02 */ /* 0x008fe20008000f00 */
[----:B------:R-:W-:Y:S01]  /*5e10*/  IMAD.U32 R6, RZ, RZ, UR6 ;  /* 0x00000006ff067e24 */ /* 0x000fe2000f8e00ff */
[----:B----4-:R-:W-:Y:S01]  /*5e20*/  MOV R11, UR5 ;  /* 0x00000005000b7c02 */ /* 0x010fe20008000f00 */
[----:B------:R-:W-:Y:S02]  /*5e30*/  IMAD.U32 R10, RZ, RZ, UR4 ;  /* 0x00000004ff0a7e24 */ /* 0x000fe4000f8e00ff */
[----:B------:R-:W-:Y:S07]  /*5e40*/  LEPC R20, `(.L_x_98) ;  /* 0x000000001014794e */ /* 0x000fee0000000000 */
[----:B--2---:R-:W-:Y:S05]  /*5e50*/  CALL.ABS.NOINC R2 ;  /* 0x0000000002007343 */ /* 0x004fea0003c00000 */
.L_x_98:
[----:B------:R-:W-:Y:S05]  /*5e60*/  BSYNC.RECONVERGENT B6 ;  /* 0x0000000000067941 */ /* 0x000fea0003800200 */
.L_x_97:
[----:B------:R-:W-:Y:S01]  /*5e70*/  R2UR UR4, R67 ;  /* 0x00000000430472ca */ /* 0x000fe200000e0000 */
[----:B------:R-:W-:Y:S01]  /*5e80*/  UISETP.NE.U32.AND UP0, UPT, UR62, URZ, UPT ;  /* 0x000000ff3e00728c */ /* 0x000fe2000bf05070 */
[----:B------:R-:W-:Y:S02]  /*5e90*/  ISETP.NE.U32.AND P4, PT, R60, RZ, PT ;  /* 0x000000ff3c00720c */ /* 0x000fe40003f85070 */
[----:B------:R-:W-:Y:S01]  /*5ea0*/  ISETP.NE.U32.AND P2, PT, RZ, UR56, PT ;  /* 0x00000038ff007c0c */ /* 0x000fe2000bf45070 */
[----:B------:R-:W-:Y:S01]  /*5eb0*/  UISETP.NE.AND.EX UP1, UPT, UR63, URZ, UPT, UP0 ;  /* 0x000000ff3f00728c */ /* 0x000fe2000bf25300 */
[----:B------:R-:W-:Y:S01]  /*5ec0*/  ISETP.NE.AND.EX P4, PT, R61, RZ, PT, P4 ;  /* 0x000000ff3d00720c */ /* 0x000fe20003f85340 */
[----:B------:R-:W-:Y:S01]  /*5ed0*/  UPLOP3.LUT UP0, UPT, UPT, UPT, UPT, 0x40, 0x4 ;  /* 0x000000000004789c */ /* 0x000fe20003f0e870 */
[----:B------:R-:W-:Y:S05]  /*5ee0*/  ISETP.NE.AND.EX P2, PT, RZ, UR57, PT, P2 ;  /* 0x00000039ff007c0c */ /* 0x000fea000bf45320 */
[----:B------:R-:W-:Y:S06]  /*5ef0*/  UISETP.NE.AND UP2, UPT, UR4, URZ, UPT ;  /* 0x000000ff0400728c */ /* 0x000fec000bf45270 */
[----:B------:R-:W-:Y:S05]  /*5f00*/  PLOP3.LUT P1, PT, PT, PT, UP2, 0x80, 0x8 ;  /* 0x000000000008781c */ /* 0x000fea0003f2f028 */
[----:B------:R-:W-:Y:S06]  /*5f10*/  @UP2 UPLOP3.LUT UP0, UPT, UPT, UPT, UP1, 0x80, 0x8 ;  /* 0x000000000008289c */ /* 0x000fec0003f0f010 */
[----:B------:R-:W-:Y:S01]  /*5f20*/  PLOP3.LUT P0, PT, PT, PT, UP0, 0x80, 0x8 ;  /* 0x000000000008781c */ /* 0x000fe20003f0f008 */
[----:B------:R-:W-:Y:S01]  /*5f30*/  @!UPT UIADD3 URZ, UPT, UPT, URZ, URZ, URZ ;  /* 0x000000fffffff290 */ /* 0x000fe2000fffe0ff */
[----:B------:R-:W-:Y:S11]  /*5f40*/  BRA.U !UP1, `(.L_x_100) ;  /* 0x00000001093c7547 */ /* 0x000ff6000b800000 */
[----:B------:R-:W-:Y:S01]  /*5f50*/  UISETP.NE.U32.AND UP0, UPT, UR56, URZ, UPT ;  /* 0x000000ff3800728c */ /* 0x000fe2000bf05070 */
[----:B-1----:R-:W-:Y:S01]  /*5f60*/  HFMA2 R0, -RZ, RZ, 0, 5.9604644775390625e-08 ;  /* 0x00000001ff007431 */ /* 0x002fe200000001ff */
[----:B------:R-:W1:Y:S01]  /*5f70*/  LDCU.64 UR8, c[0x0][0x358] ;  /* 0x00006b00ff0877ac */ /* 0x000e620008000a00 */
[----:B------:R-:W-:Y:S01]  /*5f80*/  IMAD.MOV.U32 R63, RZ, RZ, 0x1 ;  /* 0x00000001ff3f7424 */ /* 0x000fe200078e00ff */
[----:B------:R-:W-:Y:S06]  /*5f90*/  UISETP.NE.AND.EX UP0, UPT, UR57, URZ, UPT, UP0 ;  /* 0x000000ff3900728c */ /* 0x000fec000bf05300 */
[----:B------:R-:W-:Y:S05]  /*5fa0*/  PLOP3.LUT P3, PT, PT, PT, UP0, 0x80, 0x8 ;  /* 0x000000000008781c */ /* 0x000fea0003f6f008 */
[----:B------:R-:W2:Y:S01]  /*5fb0*/  @UP0 LDCU.64 UR4, c[0x0][0x888] ;  /* 0x00011100ff0407ac */ /* 0x000ea20008000a00 */
[----:B------:R-:W-:Y:S07]  /*5fc0*/  @UP0 UIMAD UR6, UR36, UR62, URZ ;  /* 0x0000003e240602a4 */ /* 0x000fee000f8e02ff */
[----:B------:R-:W-:Y:S01]  /*5fd0*/  @!P3 PRMT R63, R0, 0x7610, R63 ;  /* 0x00007610003fb816 */ /* 0x000fe2000000003f */
[----:B--2---:R-:W-:Y:S06]  /*5fe0*/  @UP0 UIMAD.WIDE UR4, UR6, 0x4, UR4 ;  /* 0x00000004060408a5 */ /* 0x004fec000f8e0204 */
[----:B------:R-:W-:Y:S01]  /*5ff0*/  IMAD.U32 R2, RZ, RZ, UR4 ;  /* 0x00000004ff027e24 */ /* 0x000fe2000f8e00ff */
[----:B------:R-:W-:Y:S04]  /*6000*/  MOV R3, UR5 ;  /* 0x0000000500037c02 */ /* 0x000fe80008000f00 */
[----:B------:R-:W2:Y:S01]  /*6010*/  @!UP0 LDCU UR4, c[0x0][0x880] ;  /* 0x00011000ff0487ac */ /* 0x000ea20008000800 */
[----:B-1---5:R3:W5:Y:S02]  /*6020*/  @P3 LDG.E R27, desc[UR8][R2.64] ;  /* 0x00000008021b3981 */ /* 0x022764000c1e1900 */
[----:B--23--:R-:W-:Y:S02]  /*6030*/  @!P3 IMAD.U32 R27, RZ, RZ, UR4 ;  /* 0x00000004ff1bbe24 */ /* 0x00cfe4000f8e00ff */
.L_x_100:
[----:B------:R-:W-:Y:S05]  /*6040*/  @!P4 BRA `(.L_x_101) ;  /* 0x000000000024c947 */ /* 0x000fea0003800000 */
[----:B------:R-:W-:Y:S01]  /*6050*/  ISETP.NE.U32.AND P3, PT, R42, RZ, PT ;  /* 0x000000ff2a00720c */ /* 0x000fe20003f65070 */
[----:B------:R-:W2:Y:S03]  /*6060*/  LDCU.64 UR4, c[0x0][0x358] ;  /* 0x00006b00ff0477ac */ /* 0x000ea60008000a00 */
[----:B------:R-:W-:Y:S11]  /*6070*/  ISETP.NE.AND.EX P3, PT, R43, RZ, PT, P3 ;  /* 0x000000ff2b00720c */ /* 0x000ff60003f65330 */
[----:B------:R-:W-:Y:S02]  /*6080*/  @!UPT UIADD3 URZ, UPT, UPT, URZ, URZ, URZ ;  /* 0x000000fffffff290 */ /* 0x000fe4000fffe0ff */
[----:B------:R-:W3:Y:S01]  /*6090*/  @P3 LDC.64 R2, c[0x0][0x8a8] ;  /* 0x00022a00ff023b82 */ /* 0x000ee20000000a00 */
[----:B-1----:R-:W-:Y:S04]  /*60a0*/  @P3 IMAD R0, R60, UR36, RZ ;  /* 0x000000243c003c24 */ /* 0x002fe8000f8e02ff */
[----:B---3--:R-:W-:Y:S05]  /*60b0*/  @P3 IMAD.WIDE R2, R0, 0x4, R2 ;  /* 0x0000000400023825 */ /* 0x008fea00078e0202 */
[----:B--2--5:R2:W5:Y:S02]  /*60c0*/  @P3 LDG.E R24, desc[UR4][R2.64] ;  /* 0x0000000402183981 */ /* 0x024564000c1e1900 */
[----:B--2---:R-:W3:Y:S02]  /*60d0*/  @!P3 LDC R24, c[0x0][0x8a0] ;  /* 0x00022800ff18bb82 */ /* 0x004ee40000000800 */
.L_x_101:
[----:B-----5:R-:W-:Y:S01]  /*60e0*/  FSETP.NEU.AND P3, PT, R27, RZ, PT ;  /* 0x000000ff1b00720b */ /* 0x020fe20003f6d000 */
[----:B------:R-:W-:Y:S01]  /*60f0*/  IMAD.SHL.U32 R84, R62, 0x4, RZ ;  /* 0x000000043e547824 */ /* 0x000fe200078e00ff */
[----:B------:R-:W-:Y:S01]  /*6100*/  SEL R5, RZ, 0xffffffff, P2 ;  /* 0xffffffffff057807 */ /* 0x000fe20001000000 */
[----:B------:R-:W-:Y:S01]  /*6110*/  BSSY B1, `(.L_x_102) ;  /* 0x0000044000017945 */ /* 0x000fe20003800000 */
[----:B------:R-:W-:Y:S01]  /*6120*/  @P1 LOP3.LUT P2, RZ, R63, 0xff, RZ, 0xc0, !PT ;  /* 0x000000ff3fff1812 */ /* 0x000fe2000784c0ff */
[----:B------:R-:W-:Y:S01]  /*6130*/  VIADD R79, R84, UR44 ;  /* 0x0000002c544f7c36 */ /* 0x000fe20008000000 */
[----:B------:R-:W-:Y:S01]  /*6140*/  @P1 SEL R2, RZ, 0xffffffff, P3 ;  /* 0xffffffffff021807 */ /* 0x000fe20001800000 */
[----:B------:R-:W-:Y:S01]  /*6150*/  IMAD.MOV.U32 R85, RZ, RZ, 0x1 ;  /* 0x00000001ff557424 */ /* 0x000fe200078e00ff */
[----:B------:R-:W-:Y:S01]  /*6160*/  LOP3.LUT R73, R73, 0x1, RZ, 0x3c, !PT ;  /* 0x0000000149497812 */ /* 0x000fe200078e3cff */
[----:B------:R-:W-:Y:S01]  /*6170*/  IMAD.MOV.U32 R83, RZ, RZ, RZ ;  /* 0x000000ffff537224 */ /* 0x000fe200078e00ff */
[----:B------:R-:W-:Y:S02]  /*6180*/  @P0 SEL R2, R5, R2, !P2 ;  /* 0x0000000205020207 */ /* 0x000fe40005000000 */
[----:B------:R-:W-:Y:S02]  /*6190*/  CS2R R46, SRZ ;  /* 0x00000000002e7805 */ /* 0x000fe4000001ff00 */
[----:B------:R-:W-:Y:S02]  /*61a0*/  LEA R80, R22, UR44, 0x3 ;  /* 0x0000002c16507c11 */ /* 0x000fe4000f8e18ff */
[----:B------:R-:W-:Y:S02]  /*61b0*/  CS2R R44, SRZ ;  /* 0x00000000002c7805 */ /* 0x000fe4000001ff00 */
[----:B------:R-:W-:Y:S02]  /*61c0*/  @P1 LOP3.LUT R2, R2, 0x1, RZ, 0xc0, !PT ;  /* 0x0000000102021812 */ /* 0x000fe400078ec0ff */
[----:B------:R-:W-:Y:S02]  /*61d0*/  CS2R R50, SRZ ;  /* 0x0000000000327805 */ /* 0x000fe4000001ff00 */
[----:B------:R-:W-:Y:S02]  /*61e0*/  SHF.L.U32 R3, R72, 0x1f, RZ ;  /* 0x0000001f48037819 */ /* 0x000fe400000006ff */
[----:B------:R-:W-:Y:S02]  /*61f0*/  CS2R R48, SRZ ;  /* 0x0000000000307805 */ /* 0x000fe4000001ff00 */
[----:B------:R-:W-:Y:S02]  /*6200*/  ISETP.NE.U32.OR P6, PT, R2, 0x1, !P1 ;  /* 0x000000010200780c */ /* 0x000fe40004fc5470 */
[----:B------:R-:W-:Y:S02]  /*6210*/  CS2R R54, SRZ ;  /* 0x0000000000367805 */ /* 0x000fe4000001ff00 */
[----:B------:R-:W-:Y:S02]  /*6220*/  PLOP3.LUT P2, PT, PT, PT, UP1, 0x80, 0x8 ;  /* 0x000000000008781c */ /* 0x000fe40003f4f018 */
[----:B------:R-:W-:Y:S02]  /*6230*/  CS2R R52, SRZ ;  /* 0x0000000000347805 */ /* 0x000fe4000001ff00 */
[----:B------:R-:W-:Y:S02]  /*6240*/  LEA.HI R25, R22, R22, RZ, 0x1 ;  /* 0x0000001616197211 */ /* 0x000fe400078f08ff */
[----:B------:R-:W-:Y:S02]  /*6250*/  CS2R R58, SRZ ;  /* 0x00000000003a7805 */ /* 0x000fe4000001ff00 */
[----:B------:R-:W-:Y:S02]  /*6260*/  LOP3.LUT P4, R69, R63, 0xff, RZ, 0xc0, !PT ;  /* 0x000000ff3f457812 */ /* 0x000fe4000788c0ff */
[----:B------:R-:W-:Y:S02]  /*6270*/  CS2R R56, SRZ ;  /* 0x0000000000387805 */ /* 0x000fe4000001ff00 */
[----:B------:R-:W-:Y:S01]  /*6280*/  SEL R2, RZ, 0xffffffff, P3 ;  /* 0xffffffffff027807 */ /* 0x000fe20001800000 */
[C---:B-1----:R-:W-:Y:S01]  /*6290*/  IMAD.SHL.U32 R0, R25.reuse, 0x40, RZ ;  /* 0x0000004019007824 */ /* 0x042fe200078e00ff */
[----:B------:R-:W-:Y:S01]  /*62a0*/  LOP3.LUT R25, R25, 0xffe, RZ, 0xc0, !PT ;  /* 0x00000ffe19197812 */ /* 0x000fe200078ec0ff */
[----:B------:R-:W-:Y:S01]  /*62b0*/  VIADD R81, R79, 0x400 ;  /* 0x000004004f517836 */ /* 0x000fe20000000000 */
[----:B------:R-:W-:Y:S01]  /*62c0*/  P2R R77, PR, RZ, 0x40 ;  /* 0x00000040ff4d7803 */ /* 0x000fe20000000000 */
[----:B------:R-:W-:Y:S01]  /*62d0*/  IMAD.IADD R78, R74, 0x1, R79 ;  /* 0x000000014a4e7824 */ /* 0x000fe200078e024f */
[----:B------:R-:W-:Y:S01]  /*62e0*/  @P6 SHF.L.U32 R4, R73, 0x1f, RZ ;  /* 0x0000001f49046819 */ /* 0x000fe200000006ff */
[----:B------:R-:W-:Y:S01]  /*62f0*/  IMAD.IADD R25, R22, 0x1, -R25 ;  /* 0x0000000116197824 */ /* 0x000fe200078e0a19 */
[----:B------:R-:W-:Y:S02]  /*6300*/  @P2 SEL R2, R5, R2, !P4 ;  /* 0x0000000205022207 */ /* 0x000fe40006000000 */
[----:B------:R-:W1:Y:S01]  /*6310*/  @P6 SYNCS.PHASECHK.TRANS64.TRYWAIT P1, [UR44+0x80], R4 ;  /* 0x00008004ff0065a7 */ /* 0x000e62000802112c */
[----:B------:R-:W-:Y:S02]  /*6320*/  LOP3.LUT R0, R0, 0xffffff80, RZ, 0xc0, !PT ;  /* 0xffffff8000007812 */ /* 0x000fe400078ec0ff */
[----:B------:R-:W-:Y:S03]  /*6330*/  LOP3.LUT R2, R2, 0x1, RZ, 0xc0, !PT ;  /* 0x0000000102027812 */ /* 0x000fe600078ec0ff */
[----:B------:R-:W-:Y:S01]  /*6340*/  IMAD.IADD R0, R23, 0x1, R0 ;  /* 0x0000000117007824 */ /* 0x000fe200078e0200 */
[----:B------:R-:W-:Y:S03]  /*6350*/  ISETP.NE.U32.AND P5, PT, R2, 0x1, PT ;  /* 0x000000010200780c */ /* 0x000fe60003fa5070 */
[----:B------:R-:W-:Y:S01]  /*6360*/  IMAD R25, R25, 0x100000, R0 ;  /* 0x0010000019197824 */ /* 0x000fe200078e0200 */
[----:B------:R-:W-:Y:S01]  /*6370*/  P2R R86, PR, RZ, 0x20 ;  /* 0x00000020ff567803 */ /* 0x000fe20000000000 */
[----:B------:R2:W4:Y:S01]  /*6380*/  SYNCS.PHASECHK.TRANS64.TRYWAIT P0, [R80+URZ+0xf0], R3 ;  /* 0x0000f003500075a7 */ /* 0x00052200080011ff */
[----:B-1----:R-:W-:Y:S01]  /*6390*/  @P6 SEL R85, RZ, 0x1, !P1 ;  /* 0x00000001ff556807 */ /* 0x002fe20004800000 */
[----:B--2---:R-:W-:Y:S06]  /*63a0*/  @!P6 BRA `(.L_x_103) ;  /* 0x000000000068e947 */ /* 0x004fec0003800000 */
[----:B------:R-:W-:Y:S01]  /*63b0*/  @P5 IMAD R5, R75, 0x4, R81 ;  /* 0x000000044b055824 */ /* 0x000fe200078e0251 */
[----:B------:R-:W-:Y:S01]  /*63c0*/  ISETP.NE.AND P1, PT, R85, RZ, PT ;  /* 0x000000ff5500720c */ /* 0x000fe20003f25270 */
[----:B------:R-:W-:Y:S01]  /*63d0*/  @P5 IMAD R2, R75, 0x4, R79 ;  /* 0x000000044b025824 */ /* 0x000fe200078e024f */
[----:B------:R-:W-:Y:S01]  /*63e0*/  BSSY B0, `(.L_x_104) ;  /* 0x000000e000007945 */ /* 0x000fe20003800000 */
[----:B------:R-:W-:Y:S01]  /*63f0*/  IMAD.MOV.U32 R46, RZ, RZ, RZ ;  /* 0x000000ffff2e7224 */ /* 0x000fe200078e00ff */
[----:B------:R-:W-:Y:S01]  /*6400*/  CS2R R50, SRZ ;  /* 0x0000000000327805 */ /* 0x000fe2000001ff00 */
[----:B------:R-:W-:Y:S01]  /*6410*/  @P5 IMAD.IADD R4, R74, 0x1, R5 ;  /* 0x000000014a045824 */ /* 0x000fe200078e0205 */
[----:B------:R-:W-:Y:S02]  /*6420*/  CS2R R48, SRZ ;  /* 0x0000000000307805 */ /* 0x000fe4000001ff00 */
[----:B------:R-:W-:Y:S02]  /*6430*/  CS2R R44, SRZ ;  /* 0x00000000002c7805 */ /* 0x000fe4000001ff00 */
[----:B------:R-:W-:Y:S02]  /*6440*/  CS2R R58, SRZ ;  /* 0x00000000003a7805 */ /* 0x000fe4000001ff00 */
[----:B------:R-:W-:Y:S02]  /*6450*/  CS2R R56, SRZ ;  /* 0x0000000000387805 */ /* 0x000fe4000001ff00 */
[----:B------:R-:W-:Y:S02]  /*6460*/  CS2R R54, SRZ ;  /* 0x0000000000367805 */ /* 0x000fe4000001ff00 */
[----:B------:R-:W-:Y:S01]  /*6470*/  CS2R R52, SRZ ;  /* 0x0000000000347805 */ /* 0x000fe2000001ff00 */
[----:B------:R-:W-:Y:S06]  /*6480*/  @P1 BRA `(.L_x_105) ;  /* 0x00000000000c1947 */ /* 0x000fec0003800000 */
[----:B------:R-:W-:Y:S04]  /*6490*/  SHF.L.U32 R5, R73, 0x1f, RZ ;  /* 0x0000001f49057819 */ /* 0x000fe800000006ff */
[----:B------:R-:W1:Y:S02]  /*64a0*/  SYNCS.PHASECHK.TRANS64.TRYWAIT P1, [UR44+0x80], R5 ;  /* 0x00008005ff0075a7 */ /* 0x000e64000802112c */
[----:B-1----:R-:W-:Y:S05]  /*64b0*/  @!P1 BRA `(.L_x_106) ;  /* 0x0000003000f89947 */ /* 0x002fea0003800000 */
.L_x_105:
[----:B------:R-:W-:Y:S05]  /*64c0*/  BSYNC B0 ;  /* 0x0000000000007941 */ /* 0x000fea0003800000 */
.L_x_104:
[----:B------:R-:W-:Y:S01]  /*64d0*/  ISETP.NE.AND P1, PT, R86, RZ, PT ;  /* 0x000000ff5600720c */ /* 0x000fe20003f25270 */
[----:B------:R-:W-:Y:S11]  /*64e0*/  HFMA2 R83, -RZ, RZ, 0, 5.9604644775390625e-08 ;  /* 0x00000001ff537431 */ /* 0x000ff600000001ff */
[----:B------:R-:W-:Y:S01]  /*64f0*/  @!UPT UIADD3 URZ, UPT, UPT, URZ, URZ, URZ ;  /* 0x000000fffffff290 */ /* 0x000fe2000fffe0ff */
[----:B------:R-:W-:Y:S05]  /*6500*/  @P1 WARPSYNC.ALL ;  /* 0x0000000000001948 */ /* 0x000fea0003800000 */
[----:B------:R2:W1:Y:S04]  /*6510*/  @P1 LDSM.16.M88.4 R48, [R2+0x400] ;  /* 0x000400000230183b */ /* 0x0004680000000200 */
[----:B------:R2:W1:Y:S04]  /*6520*/  @P1 LDSM.16.M88.4 R44, [R4] ;  /* 0x00000000042c183b */ /* 0x0004680000000200 */
[----:B------:R2:W1:Y:S04]  /*6530*/  @P1 LDSM.16.M88.4 R56, [R84+UR44+0x400] ;  /* 0x0004002c5438183b */ /* 0x0004680008000200 */
[----:B------:R2:W1:Y:S02]  /*6540*/  @P1 LDSM.16.M88.4 R52, [R78+0x400] ;  /* 0x000400004e34183b */ /* 0x0004640000000200 */
.L_x_103:
[----:B------:R-:W-:Y:S05]  /*6550*/  BSYNC B1 ;  /* 0x0000000000017941 */ /* 0x000fea0003800000 */
.L_x_102:
[----:B-1----:R-:W-:Y:S04]  /*6560*/  SHF.R.U32.HI R5, RZ, 0x15, R25 ;  /* 0x00000015ff057819 */ /* 0x002fe80000011619 */
[----:B------:R-:W-:Y:S01]  /*6570*/  LOP3.LUT P1, RZ, R5, 0x3, R64, 0x48, !PT ;  /* 0x0000000305ff7812 */ /* 0x000fe20007824840 */
[----:B------:R-:W-:Y:S01]  /*6580*/  @!UPT UIADD3 URZ, UPT, UPT, URZ, URZ, URZ ;  /* 0x000000fffffff290 */ /* 0x000fe2000fffe0ff */
[----:B----4-:R-:W-:Y:S11]  /*6590*/  @P0 BRA `(.L_x_107) ;  /* 0x0000000000080947 */ /* 0x010ff60003800000 */
[----:B------:R-:W1:Y:S02]  /*65a0*/  SYNCS.PHASECHK.TRANS64.TRYWAIT P0, [R80+URZ+0xf0], R3 ;  /* 0x0000f003500075a7 */ /* 0x000e6400080011ff */
[----:B-1----:R-:W-:Y:S05]  /*65b0*/  @!P0 BRA `(.L_x_108) ;  /* 0x0000003000d08947 */ /* 0x002fea0003800000 */
.L_x_107:
[----:B------:R-:W-:Y:S05]  /*65c0*/  @!P1 BRA `(.L_x_109) ;  /* 0x0000000000409947 */ /* 0x000fea0003800000 */
[----:B------:R-:W4:Y:S01]  /*65d0*/  LDCU.64 UR8, c[0x4][0x70] ;  /* 0x01000e00ff0877ac */ /* 0x000f220008000a00 */
[----:B-1----:R-:W-:Y:S01]  /*65e0*/  MOV R3, 0x0 ;  /* 0x0000000000037802 */ /* 0x002fe20000000f00 */
[----:B------:R-:W-:Y:S02]  /*65f0*/  HFMA2 R12, -RZ, RZ, 0, 5.9604644775390625e-08 ;  /* 0x00000001ff0c7431 */ /* 0x000fe400000001ff */
[----:B------:R-:W-:Y:S02]  /*6600*/  IMAD.MOV.U32 R8, RZ, RZ, 0x192 ;  /* 0x00000192ff087424 */ /* 0x000fe400078e00ff */
[----:B------:R-:W-:Y:S01]  /*6610*/  IMAD.MOV.U32 R13, RZ, RZ, RZ ;  /* 0x000000ffff0d7224 */ /* 0x000fe200078e00ff */
[----:B------:R-:W1:Y:S01]  /*6620*/  LDCU.64 UR6, c[0x4][0x78] ;  /* 0x01000f00ff0677ac */ /* 0x000e620008000a00 */
[----:B--2---:R-:W2:Y:S01]  /*6630*/  LDC.64 R2, c[0x4][R3] ;  /* 0x0100000003027b82 */ /* 0x004ea20000000a00 */
[----:B------:R-:W5:Y:S01]  /*6640*/  LDCU.64 UR4, c[0x4][0x10] ;  /* 0x01000200ff0477ac */ /* 0x000f620008000a00 */
[----:B----4-:R-:W-:Y:S01]  /*6650*/  MOV R5, UR9 ;  /* 0x0000000900057c02 */ /* 0x010fe20008000f00 */
[----:B------:R-:W-:Y:S01]  /*6660*/  IMAD.U32 R4, RZ, RZ, UR8 ;  /* 0x00000008ff047e24 */ /* 0x000fe2000f8e00ff */
[----:B-1----:R-:W-:Y:S01]  /*6670*/  MOV R7, UR7 ;  /* 0x0000000700077c02 */ /* 0x002fe20008000f00 */
[----:B------:R-:W-:Y:S01]  /*6680*/  IMAD.U32 R6, RZ, RZ, UR6 ;  /* 0x00000006ff067e24 */ /* 0x000fe2000f8e00ff */
[----:B-----5:R-:W-:Y:S01]  /*6690*/  MOV R11, UR5 ;  /* 0x00000005000b7c02 */ /* 0x020fe20008000f00 */
[----:B------:R-:W-:Y:S02]  /*66a0*/  IMAD.U32 R10, RZ, RZ, UR4 ;  /* 0x00000004ff0a7e24 */ /* 0x000fe4000f8e00ff */
[----:B------:R-:W-:Y:S07]  /*66b0*/  LEPC R20, `(.L_x_109) ;  /* 0x000000001014794e */ /* 0x000fee0000000000 */
[----:B--23--:R-:W-:Y:S05]  /*66c0*/  CALL.ABS.NOINC R2 ;  /* 0x0000000002007343 */ /* 0x00cfea0003c00000 */
.L_x_109:
[----:B------:R-:W-:Y:S01]  /*66d0*/  LOP3.LUT R20, R56, 0xffffe000, RZ, 0xc0, !PT ;  /* 0xffffe00038147812 */ /* 0x000fe200078ec0ff */
[----:B------:R-:W-:Y:S05]  /*66e0*/  WARPSYNC.ALL ;  /* 0x0000000000007948 */ /* 0x000fea0003800000 */
[----:B------:R-:W-:Y:S01]  /*66f0*/  R2UR UR4, R25 ;  /* 0x00000000190472ca */ /* 0x000fe200000e0000 */
[----:B------:R-:W-:Y:S01]  /*6700*/  IMAD.SHL.U32 R88, R75, 0x4, RZ ;  /* 0x000000044b587824 */ /* 0x000fe200078e00ff */
[----:B------:R-:W-:Y:S01]  /*6710*/  LOP3.LUT R21, R57, 0xffffe000, RZ, 0xc0, !PT ;  /* 0xffffe00039157812 */ /* 0x000fe200078ec0ff */
[----:B------:R-:W-:Y:S01]  /*6720*/  BSSY.RECONVERGENT B0, `(.L_x_110) ;  /* 0x0000059000007945 */ /* 0x000fe20003800200 */
[----:B------:R-:W-:Y:S02]  /*6730*/  LOP3.LUT R26, R59, 0xffffe000, RZ, 0xc0, !PT ;  /* 0xffffe0003b1a7812 */ /* 0x000fe400078ec0ff */
[----:B------:R-:W-:Y:S02]  /*6740*/  LOP3.LUT R32, R53, 0xffffe000, RZ, 0xc0, !PT ;  /* 0xffffe00035207812 */ /* 0x000fe400078ec0ff */
[----:B------:R-:W-:Y:S02]  /*6750*/  LOP3.LUT R33, R54, 0xffffe000, RZ, 0xc0, !PT ;  /* 0xffffe00036217812 */ /* 0x000fe400078ec0ff */
[----:B------:R-:W-:Y:S02]  /*6760*/  IADD3 R81, PT, PT, R81, R88, RZ ;  /* 0x0000005851517210 */ /* 0x000fe40007ffe0ff */
[----:B------:R-:W-:Y:S01]  /*6770*/  ISETP.NE.AND P0, PT, R76, RZ, PT ;  /* 0x000000ff4c00720c */ /* 0x000fe20003f05270 */
[----:B--2---:R-:W3:Y:S02]  /*6780*/  LDTM.16dp128bit.x8 R4, tmem[UR4] ;  /* 0x00000004000479ee */ /* 0x004ee40008180000 */
[----:B------:R-:W-:Y:S02]  /*6790*/  IMAD.IADD R82, R74, 0x1, R81 ;  /* 0x000000014a527824 */ /* 0x000fe400078e0251 */
[C---:B---3--:R-:W-:Y:S01]  /*67a0*/  FMUL R0, R24.reuse, R4 ;  /* 0x0000000418007220 */ /* 0x048fe20000400000 */
[C---:B------:R-:W-:Y:S01]  /*67b0*/  FMUL R2, R24.reuse, R5 ;  /* 0x0000000518027220 */ /* 0x040fe20000400000 */
[C---:B-1----:R-:W-:Y:S01]  /*67c0*/  FMUL R3, R24.reuse, R6 ;  /* 0x0000000618037220 */ /* 0x042fe20000400000 */
[----:B------:R-:W-:Y:S01]  /*67d0*/  FMUL R7, R24, R7 ;  /* 0x0000000718077220 */ /* 0x000fe20000400000 */
[C---:B------:R-:W-:Y:S01]  /*67e0*/  FFMA R28, R27.reuse, R20, R0 ;  /* 0x000000141b1c7223 */ /* 0x040fe20000000000 */
[----:B------:R-:W-:Y:S01]  /*67f0*/  LOP3.LUT R20, R58, 0xffffe000, RZ, 0xc0, !PT ;  /* 0xffffe0003a147812 */ /* 0x000fe200078ec0ff */
[C---:B------:R-:W-:Y:S01]  /*6800*/  FFMA R29, R27.reuse, R21, R2 ;  /* 0x000000151b1d7223 */ /* 0x040fe20000000002 */
[----:B------:R-:W-:Y:S01]  /*6810*/  LOP3.LUT R21, R52, 0xffffe000, RZ, 0xc0, !PT ;  /* 0xffffe00034157812 */ /* 0x000fe200078ec0ff */
[C---:B------:R-:W-:Y:S01]  /*6820*/  FMUL R4, R24.reuse, R8 ;  /* 0x0000000818047220 */ /* 0x040fe20000400000 */
[----:B------:R-:W-:Y:S01]  /*6830*/  F2FP.TF32.F32.PACK_B R28, R28 ;  /* 0x0000001cff1c723e */ /* 0x000fe200024050ff */
[----:B------:R-:W-:Y:S01]  /*6840*/  FFMA R30, R27, R20, R3 ;  /* 0x000000141b1e7223 */ /* 0x000fe20000000003 */
[----:B------:R-:W-:Y:S01]  /*6850*/  LOP3.LUT R20, R55, 0xffffe000, RZ, 0xc0, !PT ;  /* 0xffffe00037147812 */ /* 0x000fe200078ec0ff */
[C---:B------:R-:W-:Y:S01]  /*6860*/  FMUL R5, R24.reuse, R9 ;  /* 0x0000000918057220 */ /* 0x040fe20000400000 */
[----:B------:R-:W-:Y:S01]  /*6870*/  F2FP.TF32.F32.PACK_B R29, R29 ;  /* 0x0000001dff1d723e */ /* 0x000fe200024050ff */
[C---:B------:R-:W-:Y:S01]  /*6880*/  FMUL R6, R24.reuse, R10 ;  /* 0x0000000a18067220 */ /* 0x040fe20000400000 */
[----:B------:R-:W-:Y:S01]  /*6890*/  F2FP.TF32.F32.PACK_B R30, R30 ;  /* 0x0000001eff1e723e */ /* 0x000fe200024050ff */
[----:B------:R-:W-:Y:S01]  /*68a0*/  FFMA R31, R27, R26, R7 ;  /* 0x0000001a1b1f7223 */ /* 0x000fe20000000007 */
[----:B------:R-:W-:Y:S01]  /*68b0*/  LOP3.LUT R26, R49, 0xffffe000, RZ, 0xc0, !PT ;  /* 0xffffe000311a7812 */ /* 0x000fe200078ec0ff */
[----:B------:R-:W-:Y:S01]  /*68c0*/  FMUL R11, R24, R11 ;  /* 0x0000000b180b7220 */ /* 0x000fe20000400000 */
[C---:B------:R-:W-:Y:S01]  /*68d0*/  FFMA R4, R27.reuse, R21, R4 ;  /* 0x000000151b047223 */ /* 0x040fe20000000004 */
[----:B------:R-:W-:Y:S01]  /*68e0*/  LOP3.LUT R21, R48, 0xffffe000, RZ, 0xc0, !PT ;  /* 0xffffe00030157812 */ /* 0x000fe200078ec0ff */
[C---:B------:R-:W-:Y:S01]  /*68f0*/  FFMA R5, R27.reuse, R32, R5 ;  /* 0x000000201b057223 */ /* 0x040fe20000000005 */
[----:B------:R-:W-:Y:S01]  /*6900*/  F2FP.TF32.F32.PACK_B R31, R31 ;  /* 0x0000001fff1f723e */ /* 0x000fe200024050ff */
        /* <DEDUP_REMOVED lines=8> */
[----:B------:R1:W-:Y:S01]  /*6990*/  STSM.16.M88.4 [R79+0x400], R28 ;  /* 0x0004001c4f007844 */ /* 0x0003e20000000200 */
[----:B------:R-:W-:Y:S01]  /*69a0*/  F2FP.TF32.F32.PACK_B R6, R6 ;  /* 0x00000006ff06723e */ /* 0x000fe200024050ff */
[C---:B------:R-:W-:Y:S01]  /*69b0*/  FMUL R10, R24.reuse, R14 ;  /* 0x0000000e180a7220 */ /* 0x040fe20000400000 */
[----:B------:R-:W-:Y:S01]  /*69c0*/  F2FP.TF32.F32.PACK_B R7, R7 ;  /* 0x00000007ff07723e */ /* 0x000fe200024050ff */
[----:B------:R-:W-:Y:S01]  /*69d0*/  FMUL R15, R24, R15 ;  /* 0x0000000f180f7220 */ /* 0x000fe20000400000 */
[C---:B------:R-:W-:Y:S01]  /*69e0*/  FFMA R8, R27.reuse, R21, R8 ;  /* 0x000000151b087223 */ /* 0x040fe20000000008 */
[C---:B------:R-:W-:Y:S01]  /*69f0*/  FFMA R9, R27.reuse, R26, R9 ;  /* 0x0000001a1b097223 */ /* 0x040fe20000000009 */
[C---:B------:R-:W-:Y:S01]  /*6a00*/  FFMA R10, R27.reuse, R33, R10 ;  /* 0x000000211b0a7223 */ /* 0x040fe2000000000a */
[----:B------:R1:W-:Y:S01]  /*6a10*/  STSM.16.M88.4 [R78+0x400], R4 ;  /* 0x000400044e007844 */ /* 0x0003e20000000200 */
[----:B------:R-:W-:Y:S01]  /*6a20*/  LOP3.LUT R21, R44, 0xffffe000, RZ, 0xc0, !PT ;  /* 0xffffe0002c157812 */ /* 0x000fe200078ec0ff */
[----:B------:R-:W-:Y:S01]  /*6a30*/  FFMA R11, R27, R20, R15 ;  /* 0x000000141b0b7223 */ /* 0x000fe2000000000f */
[----:B------:R-:W-:Y:S01]  /*6a40*/  LOP3.LUT R20, R45, 0xffffe000, RZ, 0xc0, !PT ;  /* 0xffffe0002d147812 */ /* 0x000fe200078ec0ff */
[C---:B------:R-:W-:Y:S01]  /*6a50*/  FMUL R12, R24.reuse, R16 ;  /* 0x00000010180c7220 */ /* 0x040fe20000400000 */
[----:B------:R-:W-:Y:S01]  /*6a60*/  FMUL R13, R24, R17 ;  /* 0x00000011180d7220 */ /* 0x000fe20000400000 */
[----:B------:R-:W-:Y:S01]  /*6a70*/  LOP3.LUT R33, R46, 0xffffe000, RZ, 0xc0, !PT ;  /* 0xffffe0002e217812 */ /* 0x000fe200078ec0ff */
[C---:B------:R-:W-:Y:S01]  /*6a80*/  FMUL R14, R24.reuse, R18 ;  /* 0x00000012180e7220 */ /* 0x040fe20000400000 */
[----:B------:R-:W-:Y:S01]  /*6a90*/  LOP3.LUT R26, R47, 0xffffe000, RZ, 0xc0, !PT ;  /* 0xffffe0002f1a7812 */ /* 0x000fe200078ec0ff */
[----:B------:R-:W-:Y:S01]  /*6aa0*/  FMUL R19, R24, R19 ;  /* 0x0000001318137220 */ /* 0x000fe20000400000 */
[C---:B------:R-:W-:Y:S01]  /*6ab0*/  FFMA R12, R27.reuse, R21, R12 ;  /* 0x000000151b0c7223 */ /* 0x040fe2000000000c */
[C---:B------:R-:W-:Y:S01]  /*6ac0*/  FFMA R13, R27.reuse, R20, R13 ;  /* 0x000000141b0d7223 */ /* 0x040fe2000000000d */
[C---:B------:R-:W-:Y:S01]  /*6ad0*/  FFMA R14, R27.reuse, R33, R14 ;  /* 0x000000211b0e7223 */ /* 0x040fe2000000000e */
[----:B------:R-:W-:Y:S01]  /*6ae0*/  FFMA R15, R27, R26, R19 ;  /* 0x0000001a1b0f7223 */ /* 0x000fe20000000013 */
[----:B------:R-:W-:Y:S02]  /*6af0*/  F2FP.TF32.F32.PACK_B R8, R8 ;  /* 0x00000008ff08723e */ /* 0x000fe400024050ff */
[----:B------:R-:W-:Y:S02]  /*6b00*/  F2FP.TF32.F32.PACK_B R9, R9 ;  /* 0x00000009ff09723e */ /* 0x000fe400024050ff */
[----:B------:R-:W-:Y:S02]  /*6b10*/  F2FP.TF32.F32.PACK_B R10, R10 ;  /* 0x0000000aff0a723e */ /* 0x000fe400024050ff */
[----:B------:R-:W-:Y:S02]  /*6b20*/  F2FP.TF32.F32.PACK_B R11, R11 ;  /* 0x0000000bff0b723e */ /* 0x000fe400024050ff */
[----:B------:R-:W-:Y:S02]  /*6b30*/  F2FP.TF32.F32.PACK_B R12, R12 ;  /* 0x0000000cff0c723e */ /* 0x000fe400024050ff */
[----:B------:R-:W-:Y:S01]  /*6b40*/  F2FP.TF32.F32.PACK_B R13, R13 ;  /* 0x0000000dff0d723e */ /* 0x000fe200024050ff */
[----:B------:R1:W-:Y:S01]  /*6b50*/  STSM.16.M88.4 [R81], R8 ;  /* 0x0000000851007844 */ /* 0x0003e20000000200 */
[----:B------:R-:W-:Y:S02]  /*6b60*/  F2FP.TF32.F32.PACK_B R14, R14 ;  /* 0x0000000eff0e723e */ /* 0x000fe400024050ff */
[----:B------:R-:W-:Y:S05]  /*6b70*/  F2FP.TF32.F32.PACK_B R15, R15 ;  /* 0x0000000fff0f723e */ /* 0x000fea00024050ff */
[----:B------:R1:W-:Y:S01]  /*6b80*/  STSM.16.M88.4 [R82], R12 ;  /* 0x0000000c52007844 */ /* 0x0003e20000000200 */
[----:B------:R-:W-:Y:S01]  /*6b90*/  @!PT LDS RZ, [RZ] ;  /* 0x00000000fffff984 */ /* 0x000fe20000000800 */
[----:B------:R-:W-:Y:S01]  /*6ba0*/  @!PT LDS RZ, [RZ] ;  /* 0x00000000fffff984 */ /* 0x000fe20000000800 */
[----:B------:R-:W-:Y:S01]  /*6bb0*/  @!PT LDS RZ, [RZ] ;  /* 0x00000000fffff984 */ /* 0x000fe20000000800 */
[----:B------:R-:W-:Y:S01]  /*6bc0*/  @!PT LDS RZ, [RZ] ;  /* 0x00000000fffff984 */ /* 0x000fe20000000800 */
[----:B------:R2:W-:Y:S07]  /*6bd0*/  MEMBAR.ALL.CTA ;  /* 0x0000000000007992 */ /* 0x0005ee0000008000 */
[----:B--2---:R-:W2:Y:S02]  /*6be0*/  FENCE.VIEW.ASYNC.S ;  /* 0x00000000000073c6 */ /* 0x004ea40000000000 */
[----:B--2---:R-:W-:Y:S06]  /*6bf0*/  BAR.SYNC.DEFER_BLOCKING 0x1, 0x80 ;  /* 0x0042000000007b1d */ /* 0x004fec0000010000 */
[----:B------:R-:W-:Y:S05]  /*6c00*/  @P0 BRA `(.L_x_111) ;  /* 0x0000000000280947 */ /* 0x000fea0003800000 */
[----:B------:R-:W2:Y:S01]  /*6c10*/  LDCU.64 UR6, c[0x0][0x348] ;  /* 0x00006900ff0677ac */ /* 0x000ea20008000a00 */
[----:B------:R-:W-:Y:S01]  /*6c20*/  UIADD3 UR4, UPT, UPT, UR44, 0x400, URZ ;  /* 0x000004002c047890 */ /* 0x000fe2000fffe0ff */
[----:B------:R-:W-:Y:S05]  /*6c30*/  UMOV UR51, UR36 ;  /* 0x0000002400337c82 */ /* 0x000fea0008000000 */
[----:B------:R-:W-:Y:S04]  /*6c40*/  MOV R68, UR4 ;  /* 0x0000000400447c02 */ /* 0x000fe80008000f00 */
[----:B------:R-:W-:Y:S01]  /*6c50*/  R2UR UR48, R68 ;  /* 0x00000000443072ca */ /* 0x000fe200000e0000 */
[----:B--2---:R-:W-:Y:S04]  /*6c60*/  UIADD3 UR4, UP0, UPT, UR6, 0x680, URZ ;  /* 0x0000068006047890 */ /* 0x004fe8000ff1e0ff */
[----:B------:R-:W-:Y:S09]  /*6c70*/  UIADD3.X UR5, UPT, UPT, URZ, UR7, URZ, UP0, !UPT ;  /* 0x00000007ff057290 */ /* 0x000ff200087fe4ff */
[----:B------:R2:W-:Y:S01]  /*6c80*/  UTMASTG.3D [UR48], [UR4] ;  /* 0x00000030040073b5 */ /* 0x0005e20008010000 */
[----:B------:R0:W-:Y:S01]  /*6c90*/  UTMACMDFLUSH ;  /* 0x00000000000079b7 */ /* 0x0001e20000000000 */
[----:B--2---:R-:W-:Y:S04]  /*6ca0*/  DEPBAR.LE SB0, 0x1 ;  /* 0x000080400000791a */ /* 0x004fe80000000000 */
.L_x_111:
[----:B------:R-:W-:Y:S05]  /*6cb0*/  BSYNC.RECONVERGENT B0 ;  /* 0x0000000000007941 */ /* 0x000fea0003800200 */
.L_x_110:
[----:B------:R-:W-:Y:S01]  /*6cc0*/  BAR.SYNC.DEFER_BLOCKING 0x1, 0x80 ;  /* 0x0042000000007b1d */ /* 0x000fe20000010000 */
[----:B------:R-:W-:Y:S01]  /*6cd0*/  ISETP.NE.AND P1, PT, R77, RZ, PT ;  /* 0x000000ff4d00720c */ /* 0x000fe20003f25270 */
[----:B------:R-:W-:Y:S01]  /*6ce0*/  UISETP.NE.AND UP0, UPT, UR47, URZ, UPT ;  /* 0x000000ff2f00728c */ /* 0x000fe2000bf05270 */
[----:B------:R-:W-:Y:S11]  /*6cf0*/  LEA R3, R83, UR44, 0x3 ;  /* 0x0000002c53037c11 */ /* 0x000ff6000f8e18ff */
[----:B-1----:R-:W-:Y:S01]  /*6d00*/  @P1 SHF.L.U32 R4, R73, 0x1f, RZ ;  /* 0x0000001f49041819 */ /* 0x002fe200000006ff */
[----:B------:R-:W-:Y:S06]  /*6d10*/  BRA.U !UP0, `(.L_x_112) ;  /* 0x0000000108247547 */ /* 0x000fec000b800000 */
[----:B------:R-:W1:Y:S01]  /*6d20*/  S2R R0, SR_CgaCtaId ;  /* 0x0000000000007919 */ /* 0x000e620000008800 */
[----:B------:R-:W-:Y:S01]  /*6d30*/  IMAD.U32 R2, RZ, RZ, UR46 ;  /* 0x0000002eff027e24 */ /* 0x000fe2000f8e00ff */
[----:B------:R-:W-:Y:S04]  /*6d40*/  UIADD3 UR4, UPT, UPT, UR46, 0x1, URZ ;  /* 0x000000012e047890 */ /* 0x000fe8000fffe0ff */
[----:B------:R-:W-:Y:S01]  /*6d50*/  @P1 LEA R2, R2, UR44, 0x3 ;  /* 0x0000002c02021c11 */ /* 0x000fe2000f8e18ff */
[----:B------:R-:W-:Y:S04]  /*6d60*/  UISETP.NE.AND UP0, UPT, UR4, 0x4, UPT ;  /* 0x000000040400788c */ /* 0x000fe8000bf05270 */
[----:B------:R-:W-:Y:S01]  /*6d70*/  @P1 VIADD R5, R2, 0xa0 ;  /* 0x000000a002051836 */ /* 0x000fe20000000000 */
[----:B------:R-:W-:Y:S04]  /*6d80*/  USEL UR46, UR4, URZ, UP0 ;  /* 0x000000ff042e7287 */ /* 0x000fe80008000000 */
[----:B-1----:R-:W-:Y:S04]  /*6d90*/  @P1 PRMT R0, R0, 0x654, R5 ;  /* 0x0000065400001816 */ /* 0x002fe80000000005 */
[----:B------:R1:W-:Y:S04]  /*6da0*/  @P1 SYNCS.ARRIVE.TRANS64.RED.A1T0 RZ, [R0+URZ], RZ ;  /* 0x000000ff00ff19a7 */ /* 0x0003e800081004ff */
.L_x_112:
[----:B------:R-:W2:Y:S01]  /*6db0*/  @P1 SYNCS.PHASECHK.TRANS64.TRYWAIT P0, [R3+URZ+0x80], R4 ;  /* 0x00008004030015a7 */ /* 0x000ea200080011ff */
[----:B------:R-:W-:Y:S01]  /*6dc0*/  BSSY B1, `(.L_x_113) ;  /* 0x0000017000017945 */ /* 0x000fe20003800000 */
[----:B--2---:R-:W-:Y:S03]  /*6dd0*/  @P1 SEL R85, RZ, 0x1, !P0 ;  /* 0x00000001ff551807 */ /* 0x004fe60004000000 */
[----:B------:R-:W-:Y:S05]  /*6de0*/  @!P1 BRA `(.L_x_114) ;  /* 0x0000000000509947 */ /* 0x000fea0003800000 */
[----:B------:R-:W-:Y:S01]  /*6df0*/  ISETP.NE.AND P1, PT, R86, RZ, PT ;  /* 0x000000ff5600720c */ /* 0x000fe20003f25270 */
[----:B------:R-:W-:Y:S01]  /*6e00*/  BSSY B0, `(.L_x_115) ;  /* 0x000000a000007945 */ /* 0x000fe20003800000 */
[----:B------:R-:W-:Y:S11]  /*6e10*/  ISETP.NE.AND P0, PT, R85, RZ, PT ;  /* 0x000000ff5500720c */ /* 0x000ff60003f05270 */
[----:B------:R-:W-:Y:S04]  /*6e20*/  @P1 IMAD R4, R83, 0x2000, R84 ;  /* 0x0000200053041824 */ /* 0x000fe800078e0254 */
[----:B------:R-:W-:Y:S04]  /*6e30*/  @P1 VIADD R7, R4, UR44 ;  /* 0x0000002c04071c36 */ /* 0x000fe80008000000 */
[----:B------:R-:W-:Y:S01]  /*6e40*/  @P1 IMAD.IADD R2, R74, 0x1, R7 ;  /* 0x000000014a021824 */ /* 0x000fe200078e0207 */
[----:B------:R-:W-:Y:S01]  /*6e50*/  @P1 IADD3 R5, PT, PT, R88, R7, RZ ;  /* 0x0000000758051210 */ /* 0x000fe20007ffe0ff */
[----:B------:R-:W-:Y:S06]  /*6e60*/  @P0 BRA `(.L_x_116) ;  /* 0x00000000000c0947 */ /* 0x000fec0003800000 */
[----:B-1----:R-:W-:Y:S04]  /*6e70*/  SHF.L.U32 R0, R73, 0x1f, RZ ;  /* 0x0000001f49007819 */ /* 0x002fe800000006ff */
[----:B------:R-:W1:Y:S02]  /*6e80*/  SYNCS.PHASECHK.TRANS64.TRYWAIT P0, [R3+URZ+0x80], R0 ;  /* 0x00008000030075a7 */ /* 0x000e6400080011ff */
[----:B-1----:R-:W-:Y:S05]  /*6e90*/  @!P0 BRA `(.L_x_117) ;  /* 0x0000002800ac8947 */ /* 0x002fea0003800000 */
.L_x_116:
[----:B------:R-:W-:Y:S05]  /*6ea0*/  BSYNC B0 ;  /* 0x0000000000007941 */ /* 0x000fea0003800000 */
.L_x_115:
[----:B------:R-:W-:Y:S02]  /*6eb0*/  ISETP.NE.AND P0, PT, R86, RZ, PT ;  /* 0x000000ff5600720c */ /* 0x000fe40003f05270 */
[----:B------:R-:W-:Y:S11]  /*6ec0*/  IADD3 R83, PT, PT, R83, 0x1, RZ ;  /* 0x0000000153537810 */ /* 0x000ff60007ffe0ff */
[----:B-1----:R-:W-:Y:S01]  /*6ed0*/  @P0 IMAD.IADD R0, R74, 0x1, R5 ;  /* 0x000000014a000824 */ /* 0x002fe200078e0205 */
[----:B------:R-:W-:Y:S05]  /*6ee0*/  @P0 WARPSYNC.ALL ;  /* 0x0000000000000948 */ /* 0x000fea0003800000 */
[----:B------:R2:W3:Y:S04]  /*6ef0*/  @P0 LDSM.16.M88.4 R56, [R4+UR44+0x400] ;  /* 0x0004002c0438083b */ /* 0x0004e80008000200 */
[----:B------:R2:W4:Y:S04]  /*6f00*/  @P0 LDSM.16.M88.4 R52, [R2+0x400] ;  /* 0x000400000234083b */ /* 0x0005280000000200 */
[----:B------:R2:W1:Y:S04]  /*6f10*/  @P0 LDSM.16.M88.4 R48, [R5+0x400] ;  /* 0x000400000530083b */ /* 0x0004680000000200 */
[----:B------:R2:W1:Y:S02]  /*6f20*/  @P0 LDSM.16.M88.4 R44, [R0+0x400] ;  /* 0x00040000002c083b */ /* 0x0004640000000200 */
.L_x_114:
[----:B------:R-:W-:Y:S05]  /*6f30*/  BSYNC B1 ;  /* 0x0000000000017941 */ /* 0x000fea0003800000 */
.L_x_113:
[----:B------:R-:W-:Y:S05]  /*6f40*/  VIADD R3, R25, 0x20 ;  /* 0x0000002019037836 */ /* 0x000fea0000000000 */
[----:B------:R-:W-:Y:S04]  /*6f50*/  SHF.R.U32.HI R3, RZ, 0x15, R3 ;  /* 0x00000015ff037819 */ /* 0x000fe80000011603 */
[----:B------:R-:W-:Y:S11]  /*6f60*/  LOP3.LUT P0, RZ, R3, 0x3, R64, 0x48, !PT ;  /* 0x0000000303ff7812 */ /* 0x000ff60007804840 */
[----:B------:R-:W-:Y:S02]  /*6f70*/  @!UPT UIADD3 URZ, UPT, UPT, URZ, URZ, URZ ;  /* 0x000000fffffff290 */ /* 0x000fe4000fffe0ff */
[----:B------:R-:W-:Y:S05]  /*6f80*/  @!P0 BRA `(.L_x_118) ;  /* 0x0000000000408947 */ /* 0x000fea0003800000 */
[----:B------:R-:W5:Y:S01]  /*6f90*/  LDCU.64 UR8, c[0x4][0x70] ;  /* 0x01000e00ff0877ac */ /* 0x000f620008000a00 */
[----:B------:R-:W-:Y:S01]  /*6fa0*/  MOV R3, 0x0 ;  /* 0x0000000000037802 */ /* 0x000fe20000000f00 */
[----:B------:R-:W-:Y:S02]  /*6fb0*/  HFMA2 R12, -RZ, RZ, 0, 5.9604644775390625e-08 ;  /* 0x00000001ff0c7431 */ /* 0x000fe400000001ff */
[----:B------:R-:W-:Y:S02]  /*6fc0*/  IMAD.MOV.U32 R8, RZ, RZ, 0x192 ;  /* 0x00000192ff087424 */ /* 0x000fe400078e00ff */
[----:B------:R-:W-:Y:S01]  /*6fd0*/  IMAD.MOV.U32 R13, RZ, RZ, RZ ;  /* 0x000000ffff0d7224 */ /* 0x000fe200078e00ff */
[----:B------:R-:W3:Y:S01]  /*6fe0*/  LDCU.64 UR6, c[0x4][0x78] ;  /* 0x01000f00ff0677ac */ /* 0x000ee20008000a00 */
[----:B--2---:R-:W2:Y:S01]  /*6ff0*/  LDC.64 R2, c[0x4][R3] ;  /* 0x0100000003027b82 */ /* 0x004ea20000000a00 */
[----:B------:R-:W4:Y:S01]  /*7000*/  LDCU.64 UR4, c[0x4][0x10] ;  /* 0x01000200ff0477ac */ /* 0x000f220008000a00 */
[----:B-----5:R-:W-:Y:S01]  /*7010*/  MOV R5, UR9 ;  /* 0x0000000900057c02 */ /* 0x020fe20008000f00 */
[----:B------:R-:W-:Y:S01]  /*7020*/  IMAD.U32 R4, RZ, RZ, UR8 ;  /* 0x00000008ff047e24 */ /* 0x000fe2000f8e00ff */
[----:B---3--:R-:W-:Y:S01]  /*7030*/  MOV R7, UR7 ;  /* 0x0000000700077c02 */ /* 0x008fe20008000f00 */
[----:B------:R-:W-:Y:S01]  /*7040*/  IMAD.U32 R6, RZ, RZ, UR6 ;  /* 0x00000006ff067e24 */ /* 0x000fe2000f8e00ff */
[----:B----4-:R-:W-:Y:S01]  /*7050*/  MOV R11, UR5 ;  /* 0x00000005000b7c02 */ /* 0x010fe20008000f00 */
[----:B------:R-:W-:Y:S02]  /*7060*/  IMAD.U32 R10, RZ, RZ, UR4 ;  /* 0x00000004ff0a7e24 */ /* 0x000fe4000f8e00ff */
[----:B------:R-:W-:Y:S07]  /*7070*/  LEPC R20, `(.L_x_118) ;  /* 0x000000001014794e */ /* 0x000fee0000000000 */
[----:B-12---:R-:W-:Y:S05]  /*7080*/  CALL.ABS.NOINC R2 ;  /* 0x0000000002007343 */ /* 0x006fea0003c00000 */
.L_x_118:
[----:B---3--:R-:W-:Y:S01]  /*7090*/  LOP3.LUT R20, R56, 0xffffe000, RZ, 0xc0, !PT ;  /* 0xffffe00038147812 */ /* 0x008fe200078ec0ff */
[----:B------:R-:W-:Y:S05]  /*70a0*/  WARPSYNC.ALL ;  /* 0x0000000000007948 */ /* 0x000fea0003800000 */
[----:B------:R-:W-:Y:S01]  /*70b0*/  R2UR UR4, R25 ;  /* 0x00000000190472ca */ /* 0x000fe200000e0000 */
[----:B------:R-:W3:Y:S01]  /*70c0*/  S2R R87, SR_CgaCtaId ;  /* 0x0000000000577919 */ /* 0x000ee20000008800 */
[----:B------:R-:W-:Y:S01]  /*70d0*/  LOP3.LUT R21, R57, 0xffffe000, RZ, 0xc0, !PT ;  /* 0xffffe00039157812 */ /* 0x000fe200078ec0ff */
[----:B------:R-:W-:Y:S01]  /*70e0*/  IMAD.U32 R40, RZ, RZ, UR46 ;  /* 0x0000002eff287e24 */ /* 0x000fe2000f8e00ff */
[----:B------:R-:W-:Y:S01]  /*70f0*/  LOP3.LUT R41, R58, 0xffffe000, RZ, 0xc0, !PT ;  /* 0xffffe0003a297812 */ /* 0x000fe200078ec0ff */
[----:B------:R-:W-:Y:S01]  /*7100*/  BSSY.RECONVERGENT B0, `(.L_x_119) ;  /* 0x000005c000007945 */ /* 0x000fe20003800200 */
[----:B-1----:R-:W-:Y:S02]  /*7110*/  LOP3.LUT R26, R48, 0xffffe000, RZ, 0xc0, !PT ;  /* 0xffffe000301a7812 */ /* 0x002fe400078ec0ff */
[----:B------:R-:W-:Y:S02]  /*7120*/  ISETP.NE.AND P6, PT, R77, RZ, PT ;  /* 0x000000ff4d00720c */ /* 0x000fe40003fc5270 */
[----:B------:R-:W-:Y:S02]  /*7130*/  ISETP.NE.AND P0, PT, R76, RZ, PT ;  /* 0x000000ff4c00720c */ /* 0x000fe40003f05270 */
[----:B------:R-:W-:Y:S01]  /*7140*/  LEA R89, R83, UR44, 0x3 ;  /* 0x0000002c53597c11 */ /* 0x000fe2000f8e18ff */
[----:B--2---:R-:W1:Y:S08]  /*7150*/  LDTM.16dp128bit.x8 R4, tmem[UR4+0x20] ;  /* 0x00002004000479ee */ /* 0x004e700008180000 */
[----:B------:R-:W-:Y:S02]  /*7160*/  @P6 LEA R40, R40, UR44, 0x3 ;  /* 0x0000002c28286c11 */ /* 0x000fe4000f8e18ff */
[----:B------:R-:W-:Y:S03]  /*7170*/  @P6 SHF.L.U32 R90, R73, 0x1f, RZ ;  /* 0x0000001f495a6819 */ /* 0x000fe600000006ff */
[----:B------:R-:W-:Y:S05]  /*7180*/  @P6 VIADD R40, R40, 0xa0 ;  /* 0x000000a028286836 */ /* 0x000fea0000000000 */
[----:B---3--:R-:W-:Y:S01]  /*7190*/  @P6 PRMT R40, R87, 0x654, R40 ;  /* 0x0000065457286816 */ /* 0x008fe20000000028 */
[C---:B-1----:R-:W-:Y:S01]  /*71a0*/  FMUL R0, R24.reuse, R4 ;  /* 0x0000000418007220 */ /* 0x042fe20000400000 */
[C---:B------:R-:W-:Y:S01]  /*71b0*/  FMUL R2, R24.reuse, R5 ;  /* 0x0000000518027220 */ /* 0x040fe20000400000 */
[C---:B------:R-:W-:Y:S01]  /*71c0*/  FMUL R3, R24.reuse, R10 ;  /* 0x0000000a18037220 */ /* 0x040fe20000400000 */
[----:B------:R-:W-:Y:S01]  /*71d0*/  FMUL R4, R24, R11 ;  /* 0x0000000b18047220 */ /* 0x000fe20000400000 */
[C---:B------:R-:W-:Y:S01]  /*71e0*/  FFMA R28, R27.reuse, R20, R0 ;  /* 0x000000141b1c7223 */ /* 0x040fe20000000000 */
[----:B----4-:R-:W-:Y:S01]  /*71f0*/  LOP3.LUT R20, R52, 0xffffe000, RZ, 0xc0, !PT ;  /* 0xffffe00034147812 */ /* 0x010fe200078ec0ff */
        /* <DEDUP_REMOVED lines=8> */
[----:B------:R-:W-:Y:S01]  /*7280*/  FFMA R31, R27, R21, R2 ;  /* 0x000000151b1f7223 */ /* 0x000fe20000000002 */
[----:B------:R-:W-:Y:S01]  /*7290*/  LOP3.LUT R21, R53, 0xffffe000, RZ, 0xc0, !PT ;  /* 0xffffe00035157812 */ /* 0x000fe200078ec0ff */
[C---:B------:R-:W-:Y:S01]  /*72a0*/  FMUL R0, R24.reuse, R8 ;  /* 0x0000000818007220 */ /* 0x040fe20000400000 */
[----:B------:R-:W-:Y:S01]  /*72b0*/  F2FP.TF32.F32.PACK_B R30, R30 ;  /* 0x0000001eff1e723e */ /* 0x000fe200024050ff */
[----:B------:R-:W-:Y:S01]  /*72c0*/  FMUL R2, R24, R9 ;  /* 0x0000000918027220 */ /* 0x000fe20000400000 */
[----:B------:R-:W-:Y:S01]  /*72d0*/  F2FP.TF32.F32.PACK_B R31, R31 ;  /* 0x0000001fff1f723e */ /* 0x000fe200024050ff */
[C---:B------:R-:W-:Y:S01]  /*72e0*/  FFMA R32, R27.reuse, R20, R0 ;  /* 0x000000141b207223 */ /* 0x040fe20000000000 */
[----:B------:R-:W-:Y:S01]  /*72f0*/  LOP3.LUT R20, R54, 0xffffe000, RZ, 0xc0, !PT ;  /* 0xffffe00036147812 */ /* 0x000fe200078ec0ff */
[----:B------:R-:W-:Y:S01]  /*7300*/  FFMA R33, R27, R21, R2 ;  /* 0x000000151b217223 */ /* 0x000fe20000000002 */
[----:B------:R-:W-:Y:S01]  /*7310*/  LOP3.LUT R21, R49, 0xffffe000, RZ, 0xc0, !PT ;  /* 0xffffe00031157812 */ /* 0x000fe200078ec0ff */
[----:B------:R1:W-:Y:S01]  /*7320*/  STSM.16.M88.4 [R79+0x2400], R28 ;  /* 0x0024001c4f007844 */ /* 0x0003e20000000200 */
[----:B------:R-:W-:Y:S01]  /*7330*/  F2FP.TF32.F32.PACK_B R32, R32 ;  /* 0x00000020ff20723e */ /* 0x000fe200024050ff */
[C---:B------:R-:W-:Y:S01]  /*7340*/  FFMA R34, R27.reuse, R20, R3 ;  /* 0x000000141b227223 */ /* 0x040fe20000000003 */
[----:B------:R-:W-:Y:S01]  /*7350*/  LOP3.LUT R20, R50, 0xffffe000, RZ, 0xc0, !PT ;  /* 0xffffe00032147812 */ /* 0x000fe200078ec0ff */
[C---:B------:R-:W-:Y:S01]  /*7360*/  FMUL R5, R24.reuse, R12 ;  /* 0x0000000c18057220 */ /* 0x040fe20000400000 */
[----:B------:R-:W-:Y:S01]  /*7370*/  F2FP.TF32.F32.PACK_B R33, R33 ;  /* 0x00000021ff21723e */ /* 0x000fe200024050ff */
[C---:B------:R-:W-:Y:S01]  /*7380*/  FMUL R6, R24.reuse, R13 ;  /* 0x0000000d18067220 */ /* 0x040fe20000400000 */
[----:B------:R-:W-:Y:S01]  /*7390*/  F2FP.TF32.F32.PACK_B R34, R34 ;  /* 0x00000022ff22723e */ /* 0x000fe200024050ff */
[----:B------:R-:W-:Y:S01]  /*73a0*/  FMUL R7, R24, R14 ;  /* 0x0000000e18077220 */ /* 0x000fe20000400000 */
[----:B------:R-:W-:Y:S01]  /*73b0*/  FFMA R35, R27, R41, R4 ;  /* 0x000000291b237223 */ /* 0x000fe20000000004 */
[----:B------:R-:W-:Y:S01]  /*73c0*/  LOP3.LUT R41, R51, 0xffffe000, RZ, 0xc0, !PT ;  /* 0xffffe00033297812 */ /* 0x000fe200078ec0ff */
[C---:B------:R-:W-:Y:S01]  /*73d0*/  FFMA R36, R27.reuse, R26, R5 ;  /* 0x0000001a1b247223 */ /* 0x040fe20000000005 */
[----:B------:R-:W-:Y:S01]  /*73e0*/  LOP3.LUT R26, R46, 0xffffe000, RZ, 0xc0, !PT ;  /* 0xffffe0002e1a7812 */ /* 0x000fe200078ec0ff */
[C---:B------:R-:W-:Y:S01]  /*73f0*/  FFMA R37, R27.reuse, R21, R6 ;  /* 0x000000151b257223 */ /* 0x040fe20000000006 */
[----:B------:R-:W-:Y:S01]  /*7400*/  FMUL R8, R24, R15 ;  /* 0x0000000f18087220 */ /* 0x000fe20000400000 */
[----:B------:R-:W-:Y:S01]  /*7410*/  FFMA R38, R27, R20, R7 ;  /* 0x000000141b267223 */ /* 0x000fe20000000007 */
[----:B------:R-:W-:Y:S01]  /*7420*/  LOP3.LUT R20, R44, 0xffffe000, RZ, 0xc0, !PT ;  /* 0xffffe0002c147812 */ /* 0x000fe200078ec0ff */
[C---:B------:R-:W-:Y:S01]  /*7430*/  FMUL R9, R24.reuse, R16 ;  /* 0x0000001018097220 */ /* 0x040fe20000400000 */
[----:B------:R-:W-:Y:S01]  /*7440*/  LOP3.LUT R21, R45, 0xffffe000, RZ, 0xc0, !PT ;  /* 0xffffe0002d157812 */ /* 0x000fe200078ec0ff */
[----:B------:R-:W-:Y:S01]  /*7450*/  FFMA R39, R27, R41, R8 ;  /* 0x000000291b277223 */ /* 0x000fe20000000008 */
[C---:B------:R-:W-:Y:S01]  /*7460*/  FMUL R10, R24.reuse, R17 ;  /* 0x00000011180a7220 */ /* 0x040fe20000400000 */
[C---:B------:R-:W-:Y:S01]  /*7470*/  FMUL R11, R24.reuse, R18 ;  /* 0x00000012180b7220 */ /* 0x040fe20000400000 */
[----:B------:R-:W-:Y:S01]  /*7480*/  LOP3.LUT R41, R47, 0xffffe000, RZ, 0xc0, !PT ;  /* 0xffffe0002f297812 */ /* 0x000fe200078ec0ff */
[----:B------:R-:W-:Y:S01]  /*7490*/  FMUL R12, R24, R19 ;  /* 0x00000013180c7220 */ /* 0x000fe20000400000 */
[----:B------:R-:W-:Y:S02]  /*74a0*/  F2FP.TF32.F32.PACK_B R35, R35 ;  /* 0x00000023ff23723e */ /* 0x000fe400024050ff */
[----:B------:R-:W-:Y:S02]  /*74b0*/  F2FP.TF32.F32.PACK_B R36, R36 ;  /* 0x00000024ff24723e */ /* 0x000fe400024050ff */
[----:B------:R-:W-:Y:S01]  /*74c0*/  F2FP.TF32.F32.PACK_B R37, R37 ;  /* 0x00000025ff25723e */ /* 0x000fe200024050ff */
[----:B------:R2:W-:Y:S01]  /*74d0*/  STSM.16.M88.4 [R78+0x2400], R32 ;  /* 0x002400204e007844 */ /* 0x0005e20000000200 */
[----:B------:R-:W-:Y:S01]  /*74e0*/  F2FP.TF32.F32.PACK_B R38, R38 ;  /* 0x00000026ff26723e */ /* 0x000fe200024050ff */
[C---:B-1----:R-:W-:Y:S01]  /*74f0*/  FFMA R28, R27.reuse, R20, R9 ;  /* 0x000000141b1c7223 */ /* 0x042fe20000000009 */
[C---:B------:R-:W-:Y:S01]  /*7500*/  FFMA R29, R27.reuse, R21, R10 ;  /* 0x000000151b1d7223 */ /* 0x040fe2000000000a */
[C---:B------:R-:W-:Y:S01]  /*7510*/  FFMA R30, R27.reuse, R26, R11 ;  /* 0x0000001a1b1e7223 */ /* 0x040fe2000000000b */
[----:B------:R-:W-:Y:S01]  /*7520*/  FFMA R31, R27, R41, R12 ;  /* 0x000000291b1f7223 */ /* 0x000fe2000000000c */
[----:B------:R-:W-:Y:S02]  /*7530*/  F2FP.TF32.F32.PACK_B R39, R39 ;  /* 0x00000027ff27723e */ /* 0x000fe400024050ff */
[----:B------:R-:W-:Y:S02]  /*7540*/  F2FP.TF32.F32.PACK_B R28, R28 ;  /* 0x0000001cff1c723e */ /* 0x000fe400024050ff */
[----:B------:R-:W-:Y:S01]  /*7550*/  F2FP.TF32.F32.PACK_B R29, R29 ;  /* 0x0000001dff1d723e */ /* 0x000fe200024050ff */
[----:B------:R2:W-:Y:S01]  /*7560*/  STSM.16.M88.4 [R81+0x2000], R36 ;  /* 0x0020002451007844 */ /* 0x0005e20000000200 */
[----:B------:R-:W-:Y:S02]  /*7570*/  F2FP.TF32.F32.PACK_B R30, R30 ;  /* 0x0000001eff1e723e */ /* 0x000fe400024050ff */
[----:B------:R-:W-:Y:S05]  /*7580*/  F2FP.TF32.F32.PACK_B R31, R31 ;  /* 0x0000001fff1f723e */ /* 0x000fea00024050ff */
[----:B------:R2:W-:Y:S01]  /*7590*/  STSM.16.M88.4 [R82+0x2000], R28 ;  /* 0x0020001c52007844 */ /* 0x0005e20000000200 */
[----:B------:R-:W-:Y:S01]  /*75a0*/  @!PT LDS RZ, [RZ] ;  /* 0x00000000fffff984 */ /* 0x000fe20000000800 */
[----:B------:R-:W-:Y:S01]  /*75b0*/  @!PT LDS RZ, [RZ] ;  /* 0x00000000fffff984 */ /* 0x000fe20000000800 */
[----:B------:R-:W-:Y:S01]  /*75c0*/  @!PT LDS RZ, [RZ] ;  /* 0x00000000fffff984 */ /* 0x000fe20000000800 */
[----:B------:R-:W-:Y:S01]  /*75d0*/  @!PT LDS RZ, [RZ] ;  /* 0x00000000fffff984 */ /* 0x000fe20000000800 */
[----:B------:R1:W-:Y:S07]  /*75e0*/  MEMBAR.ALL.CTA ;  /* 0x0000000000007992 */ /* 0x0003ee0000008000 */
[----:B-1----:R-:W1:Y:S02]  /*75f0*/  FENCE.VIEW.ASYNC.S ;  /* 0x00000000000073c6 */ /* 0x002e640000000000 */
[----:B-1----:R-:W-:Y:S06]  /*7600*/  BAR.SYNC.DEFER_BLOCKING 0x1, 0x80 ;  /* 0x0042000000007b1d */ /* 0x002fec0000010000 */
[----:B------:R-:W-:Y:S05]  /*7610*/  @P0 BRA `(.L_x_120) ;  /* 0x0000000000280947 */ /* 0x000fea0003800000 */
[----:B------:R-:W1:Y:S01]  /*7620*/  LDCU.64 UR6, c[0x0][0x348] ;  /* 0x00006900ff0677ac */ /* 0x000e620008000a00 */
[----:B------:R-:W-:Y:S02]  /*7630*/  UIADD3 UR9, UPT, UPT, UR49, 0x20, URZ ;  /* 0x0000002031097890 */ /* 0x000fe4000fffe0ff */
[----:B------:R-:W-:Y:S01]  /*7640*/  UIADD3 UR8, UPT, UPT, UR44, 0x2400, URZ ;  /* 0x000024002c087890 */ /* 0x000fe2000fffe0ff */
[----:B------:R-:W-:Y:S01]  /*7650*/  UMOV UR10, UR50 ;  /* 0x00000032000a7c82 */ /* 0x000fe20008000000 */
[----:B------:R-:W-:Y:S01]  /*7660*/  UMOV UR11, UR36 ;  /* 0x00000024000b7c82 */ /* 0x000fe20008000000 */
[----:B-1----:R-:W-:Y:S04]  /*7670*/  UIADD3 UR4, UP0, UPT, UR6, 0x680, URZ ;  /* 0x0000068006047890 */ /* 0x002fe8000ff1e0ff */
[----:B------:R-:W-:Y:S09]  /*7680*/  UIADD3.X UR5, UPT, UPT, URZ, UR7, URZ, UP0, !UPT ;  /* 0x00000007ff057290 */ /* 0x000ff200087fe4ff */
[----:B------:R1:W-:Y:S01]  /*7690*/  UTMASTG.3D [UR8], [UR4] ;  /* 0x00000008040073b5 */ /* 0x0003e20008010000 */
[----:B------:R0:W-:Y:S01]  /*76a0*/  UTMACMDFLUSH ;  /* 0x00000000000079b7 */ /* 0x0001e20000000000 */
[----:B-1----:R-:W-:Y:S04]  /*76b0*/  DEPBAR.LE SB0, 0x1 ;  /* 0x000080400000791a */ /* 0x002fe80000000000 */
.L_x_120:
[----:B------:R-:W-:Y:S05]  /*76c0*/  BSYNC.RECONVERGENT B0 ;  /* 0x0000000000007941 */ /* 0x000fea0003800200 */
.L_x_119:
[----:B------:R-:W-:Y:S01]  /*76d0*/  BAR.SYNC.DEFER_BLOCKING 0x1, 0x80 ;  /* 0x0042000000007b1d */ /* 0x000fe20000010000 */
[----:B------:R-:W-:Y:S04]  /*76e0*/  UIADD3 UR4, UPT, UPT, UR46, 0x1, URZ ;  /* 0x000000012e047890 */ /* 0x000fe8000fffe0ff */
[----:B------:R-:W-:Y:S04]  /*76f0*/  UISETP.NE.AND UP0, UPT, UR4, 0x4, UPT ;  /* 0x000000040400788c */ /* 0x000fe8000bf05270 */
[----:B------:R-:W-:Y:S01]  /*7700*/  USEL UR45, UR4, URZ, UP0 ;  /* 0x000000ff042d7287 */ /* 0x000fe20008000000 */
[----:B------:R1:W-:Y:S01]  /*7710*/  @P6 SYNCS.ARRIVE.TRANS64.RED.A1T0 RZ, [R40+URZ], RZ ;  /* 0x000000ff28ff69a7 */ /* 0x0003e200081004ff */
[----:B------:R-:W-:Y:S01]  /*7720*/  BSSY B1, `(.L_x_121) ;  /* 0x0000018000017945 */ /* 0x000fe20003800000 */
[----:B------:R-:W3:Y:S02]  /*7730*/  @P6 SYNCS.PHASECHK.TRANS64.TRYWAIT P0, [R89+URZ+0x80], R90 ;  /* 0x0000805a590065a7 */ /* 0x000ee400080011ff */
[----:B---3--:R-:W-:Y:S01]  /*7740*/  @P6 SEL R85, RZ, 0x1, !P0 ;  /* 0x00000001ff556807 */ /* 0x008fe20004000000 */
[----:B-1----:R-:W-:Y:S06]  /*7750*/  @!P6 BRA `(.L_x_122) ;  /* 0x000000000050e947 */ /* 0x002fec0003800000 */
        /* <DEDUP_REMOVED lines=8> */
[----:B------:R-:W-:Y:S04]  /*77e0*/  SHF.L.U32 R4, R73, 0x1f, RZ ;  /* 0x0000001f49047819 */ /* 0x000fe800000006ff */
[----:B------:R-:W1:Y:S02]  /*77f0*/  SYNCS.PHASECHK.TRANS64.TRYWAIT P0, [R89+URZ+0x80], R4 ;  /* 0x00008004590075a7 */ /* 0x000e6400080011ff */
[----:B-1----:R-:W-:Y:S05]  /*7800*/  @!P0 BRA `(.L_x_125) ;  /* 0x0000002000648947 */ /* 0x002fea0003800000 */
.L_x_124:
[----:B------:R-:W-:Y:S05]  /*7810*/  BSYNC B0 ;  /* 0x0000000000007941 */ /* 0x000fea0003800000 */
.L_x_123:
        /* <DEDUP_REMOVED lines=8> */
.L_x_122:
[----:B------:R-:W-:Y:S05]  /*78a0*/  BSYNC B1 ;  /* 0x0000000000017941 */ /* 0x000fea0003800000 */
.L_x_121:
[----:B-1----:R-:W-:Y:S05]  /*78b0*/  VIADD R3, R25, 0x40 ;  /* 0x0000004019037836 */ /* 0x002fea0000000000 */
[----:B------:R-:W-:Y:S04]  /*78c0*/  SHF.R.U32.HI R3, RZ, 0x15, R3 ;  /* 0x00000015ff037819 */ /* 0x000fe80000011603 */
[----:B------:R-:W-:Y:S11]  /*78d0*/  LOP3.LUT P0, RZ, R3, 0x3, R64, 0x48, !PT ;  /* 0x0000000303ff7812 */ /* 0x000ff60007804840 */
[----:B------:R-:W-:Y:S02]  /*78e0*/  @!UPT UIADD3 URZ, UPT, UPT, URZ, URZ, URZ ;  /* 0x000000fffffff290 */ /* 0x000fe4000fffe0ff */
[----:B------:R-:W-:Y:S05]  /*78f0*/  @!P0 BRA `(.L_x_126) ;  /* 0x0000000000408947 */ /* 0x000fea0003800000 */
[----:B------:R-:W1:Y:S01]  /*7900*/  LDCU.64 UR8, c[0x4][0x70] ;  /* 0x01000e00ff0877ac */ /* 0x000e620008000a00 */
[----:B------:R-:W-:Y:S01]  /*7910*/  MOV R3, 0x0 ;  /* 0x0000000000037802 */ /* 0x000fe20000000f00 */
[----:B------:R-:W-:Y:S02]  /*7920*/  HFMA2 R12, -RZ, RZ, 0, 5.9604644775390625e-08 ;  /* 0x00000001ff0c7431 */ /* 0x000fe400000001ff */
[----:B------:R-:W-:Y:S02]  /*7930*/  IMAD.MOV.U32 R8, RZ, RZ, 0x192 ;  /* 0x00000192ff087424 */ /* 0x000fe400078e00ff */
[----:B------:R-:W-:Y:S01]  /*7940*/  IMAD.MOV.U32 R13, RZ, RZ, RZ ;  /* 0x000000ffff0d7224 */ /* 0x000fe200078e00ff */
[----:B------:R-:W5:Y:S01]  /*7950*/  LDCU.64 UR6, c[0x4][0x78] ;  /* 0x01000f00ff0677ac */ /* 0x000f620008000a00 */
[----:B------:R-:W2:Y:S01]  /*7960*/  LDC.64 R2, c[0x4][R3] ;  /* 0x0100000003027b82 */ /* 0x000ea20000000a00 */
[----:B------:R-:W3:Y:S01]  /*7970*/  LDCU.64 UR4, c[0x4][0x10] ;  /* 0x01000200ff0477ac */ /* 0x000ee20008000a00 */
[----:B-1----:R-:W-:Y:S01]  /*7980*/  MOV R5, UR9 ;  /* 0x0000000900057c02 */ /* 0x002fe20008000f00 */
[----:B------:R-:W-:Y:S01]  /*7990*/  IMAD.U32 R4, RZ, RZ, UR8 ;  /* 0x00000008ff047e24 */ /* 0x000fe2000f8e00ff */
[----:B-----5:R-:W-:Y:S01]  /*79a0*/  MOV R7, UR7 ;  /* 0x0000000700077c02 */ /* 0x020fe20008000f00 */
[----:B------:R-:W-:Y:S01]  /*79b0*/  IMAD.U32 R6, RZ, RZ, UR6 ;  /* 0x00000006ff067e24 */ /* 0x000fe2000f8e00ff */
[----:B---3--:R-:W-:Y:S01]  /*79c0*/  MOV R11, UR5 ;  /* 0x00000005000b7c02 */ /* 0x008fe20008000f00 */
[----:B------:R-:W-:Y:S02]  /*79d0*/  IMAD.U32 R10, RZ, RZ, UR4 ;  /* 0x00000004ff0a7e24 */ /* 0x000fe4000f8e00ff */
[----:B------:R-:W-:Y:S07]  /*79e0*/  LEPC R20, `(.L_x_126) ;  /* 0x000000001014794e */ /* 0x000fee0000000000 */
[----:B--2-4-:R-:W-:Y:S05]  /*79f0*/  CALL.ABS.NOINC R2 ;  /* 0x0000000002007343 */ /* 0x014fea0003c00000 */
.L_x_126:
[----:B---3--:R-:W-:Y:S01]  /*7a00*/  LOP3.LUT R20, R56, 0xffffe000, RZ, 0xc0, !PT ;  /* 0xffffe00038147812 */ /* 0x008fe200078ec0ff */
[----:B------:R-:W-:Y:S05]  /*7a10*/  WARPSYNC.ALL ;  /* 0x0000000000007948 */ /* 0x000fea0003800000 */
[----:B------:R-:W-:Y:S01]  /*7a20*/  R2UR UR4, R25 ;  /* 0x00000000190472ca */ /* 0x000fe200000e0000 */
[----:B------:R-:W-:Y:S01]  /*7a30*/  IMAD.U32 R89, RZ, RZ, UR45 ;  /* 0x0000002dff597e24 */ /* 0x000fe2000f8e00ff */
[----:B------:R-:W-:Y:S01]  /*7a40*/  LOP3.LUT R21, R57, 0xffffe000, RZ, 0xc0, !PT ;  /* 0xffffe00039157812 */ /* 0x000fe200078ec0ff */
[----:B------:R-:W-:Y:S01]  /*7a50*/  BSSY.RECONVERGENT B0, `(.L_x_127) ;  /* 0x000005d000007945 */ /* 0x000fe20003800200 */
[----:B------:R-:W-:Y:S02]  /*7a60*/  LOP3.LUT R41, R58, 0xffffe000, RZ, 0xc0, !PT ;  /* 0xffffe0003a297812 */ /* 0x000fe400078ec0ff */
[----:B----4-:R-:W-:Y:S02]  /*7a70*/  LOP3.LUT R26, R54, 0xffffe000, RZ, 0xc0, !PT ;  /* 0xffffe000361a7812 */ /* 0x010fe400078ec0ff */
[----:B------:R-:W-:Y:S02]  /*7a80*/  LOP3.LUT R40, R50, 0xffffe000, RZ, 0xc0, !PT ;  /* 0xffffe00032287812 */ /* 0x000fe400078ec0ff */
[----:B------:R-:W-:Y:S02]  /*7a90*/  ISETP.NE.AND P6, PT, R77, RZ, PT ;  /* 0x000000ff4d00720c */ /* 0x000fe40003fc5270 */
[----:B------:R-:W-:Y:S01]  /*7aa0*/  ISETP.NE.AND P0, PT, R76, RZ, PT ;  /* 0x000000ff4c00720c */ /* 0x000fe20003f05270 */
[----:B------:R-:W1:Y:S01]  /*7ab0*/  LDTM.16dp128bit.x8 R4, tmem[UR4+0x40] ;  /* 0x00004004000479ee */ /* 0x000e620008180000 */
[----:B------:R-:W-:Y:S09]  /*7ac0*/  LEA R92, R83, UR44, 0x3 ;  /* 0x0000002c535c7c11 */ /* 0x000ff2000f8e18ff */
[----:B------:R-:W-:Y:S05]  /*7ad0*/  @P6 LEA R89, R89, UR44, 0x3 ;  /* 0x0000002c59596c11 */ /* 0x000fea000f8e18ff */
[----:B------:R-:W-:Y:S01]  /*7ae0*/  @P6 VIADD R90, R89, 0xa0 ;  /* 0x000000a0595a6836 */ /* 0x000fe20000000000 */
[----:B------:R-:W-:Y:S04]  /*7af0*/  @P6 SHF.L.U32 R89, R73, 0x1f, RZ ;  /* 0x0000001f49596819 */ /* 0x000fe800000006ff */
[----:B------:R-:W-:Y:S01]  /*7b00*/  @P6 PRMT R90, R87, 0x654, R90 ;  /* 0x00000654575a6816 */ /* 0x000fe2000000005a */
[C---:B-1----:R-:W-:Y:S01]  /*7b10*/  FMUL R0, R24.reuse, R4 ;  /* 0x0000000418007220 */ /* 0x042fe20000400000 */
[C---:B------:R-:W-:Y:S01]  /*7b20*/  FMUL R2, R24.reuse, R5 ;  /* 0x0000000518027220 */ /* 0x040fe20000400000 */
[C---:B------:R-:W-:Y:S01]  /*7b30*/  FMUL R3, R24.reuse, R10 ;  /* 0x0000000a18037220 */ /* 0x040fe20000400000 */
[----:B------:R-:W-:Y:S01]  /*7b40*/  FMUL R4, R24, R11 ;  /* 0x0000000b18047220 */ /* 0x000fe20000400000 */
[C---:B--2---:R-:W-:Y:S01]  /*7b50*/  FFMA R28, R27.reuse, R20, R0 ;  /* 0x000000141b1c7223 */ /* 0x044fe20000000000 */
[----:B------:R-:W-:Y:S01]  /*7b60*/  LOP3.LUT R20, R52, 0xffffe000, RZ, 0xc0, !PT ;  /* 0xffffe00034147812 */ /* 0x000fe200078ec0ff */
        /* <DEDUP_REMOVED lines=14> */
[----:B------:R-:W-:Y:S01]  /*7c50*/  FFMA R32, R27, R20, R0 ;  /* 0x000000141b207223 */ /* 0x000fe20000000000 */
        /* <DEDUP_REMOVED lines=12> */
[C---:B------:R-:W-:Y:S01]  /*7d20*/  FFMA R35, R27.reuse, R20, R4 ;  /* 0x000000141b237223 */ /* 0x040fe20000000004 */
[----:B------:R-:W-:Y:S01]  /*7d30*/  LOP3.LUT R20, R44, 0xffffe000, RZ, 0xc0, !PT ;  /* 0xffffe0002c147812 */ /* 0x000fe200078ec0ff */
[C---:B------:R-:W-:Y:S01]  /*7d40*/  FMUL R8, R24.reuse, R15 ;  /* 0x0000000f18087220 */ /* 0x040fe20000400000 */
[C---:B------:R-:W-:Y:S01]  /*7d50*/  FFMA R36, R27.reuse, R26, R5 ;  /* 0x0000001a1b247223 */ /* 0x040fe20000000005 */
[C---:B------:R-:W-:Y:S01]  /*7d60*/  FFMA R37, R27.reuse, R21, R6 ;  /* 0x000000151b257223 */ /* 0x040fe20000000006 */
[----:B------:R-:W-:Y:S01]  /*7d70*/  FFMA R38, R27, R40, R7 ;  /* 0x000000281b267223 */ /* 0x000fe20000000007 */
[C---:B------:R-:W-:Y:S01]  /*7d80*/  FMUL R9, R24.reuse, R16 ;  /* 0x0000001018097220 */ /* 0x040fe20000400000 */
[----:B------:R-:W-:Y:S01]  /*7d90*/  LOP3.LUT R21, R45, 0xffffe000, RZ, 0xc0, !PT ;  /* 0xffffe0002d157812 */ /* 0x000fe200078ec0ff */
[----:B------:R-:W-:Y:S01]  /*7da0*/  FFMA R39, R27, R41, R8 ;  /* 0x000000291b277223 */ /* 0x000fe20000000008 */
[----:B------:R-:W-:Y:S01]  /*7db0*/  FMUL R10, R24, R17 ;  /* 0x00000011180a7220 */ /* 0x000fe20000400000 */
[----:B------:R-:W-:Y:S01]  /*7dc0*/  LOP3.LUT R26, R46, 0xffffe000, RZ, 0xc0, !PT ;  /* 0xffffe0002e1a7812 */ /* 0x000fe200078ec0ff */
        /* <DEDUP_REMOVED lines=37> */
.L_x_128:
[----:B------:R-:W-:Y:S05]  /*8020*/  BSYNC.RECONVERGENT B0 ;  /* 0x0000000000007941 */ /* 0x000fea0003800200 */
.L_x_127:
        /* <DEDUP_REMOVED lines=20> */
.L_x_132:
[----:B------:R-:W-:Y:S05]  /*8170*/  BSYNC B0 ;  /* 0x0000000000007941 */ /* 0x000fea0003800000 */
.L_x_131:
[----:B------:R-:W-:Y:S11]  /*8180*/  ISETP.NE.AND P0, PT, R86, RZ, PT ;  /* 0x000000ff5600720c */ /* 0x000ff60003f05270 */
[----:B------:R-:W-:Y:S02]  /*8190*/  @!UPT UIADD3 URZ, UPT, UPT, URZ, URZ, URZ ;  /* 0x000000fffffff290 */ /* 0x000fe4000fffe0ff */
[----:B------:R-:W-:Y:S01]  /*81a0*/  @P0 IADD3 R2, PT, PT, R74, R5, RZ ;  /* 0x000000054a020210 */ /* 0x000fe20007ffe0ff */
[----:B------:R-:W-:Y:S05]  /*81b0*/  @P0 WARPSYNC.ALL ;  /* 0x0000000000000948 */ /* 0x000fea0003800000 */
[----:B------:R3:W4:Y:S04]  /*81c0*/  @P0 LDSM.16.M88.4 R56, [R83+UR44+0x400] ;  /* 0x0004002c5338083b */ /* 0x0007280008000200 */
[----:B------:R3:W1:Y:S04]  /*81d0*/  @P0 LDSM.16.M88.4 R52, [R0+0x400] ;  /* 0x000400000034083b */ /* 0x0006680000000200 */
[----:B------:R3:W1:Y:S04]  /*81e0*/  @P0 LDSM.16.M88.4 R48, [R5+0x400] ;  /* 0x000400000530083b */ /* 0x0006680000000200 */
[----:B------:R3:W1:Y:S02]  /*81f0*/  @P0 LDSM.16.M88.4 R44, [R2+0x400] ;  /* 0x00040000022c083b */ /* 0x0006640000000200 */
.L_x_130:
[----:B------:R-:W-:Y:S05]  /*8200*/  BSYNC B1 ;  /* 0x0000000000017941 */ /* 0x000fea0003800000 */
.L_x_129:
        /* <DEDUP_REMOVED lines=11> */
[----:B---3--:R-:W3:Y:S01]  /*82c0*/  LDC.64 R2, c[0x4][R3] ;  /* 0x0100000003027b82 */ /* 0x008ee20000000a00 */
[----:B------:R-:W2:Y:S01]  /*82d0*/  LDCU.64 UR4, c[0x4][0x10] ;  /* 0x01000200ff0477ac */ /* 0x000ea20008000a00 */
[----:B-1----:R-:W-:Y:S01]  /*82e0*/  MOV R5, UR9 ;  /* 0x0000000900057c02 */ /* 0x002fe20008000f00 */
[----:B------:R-:W-:Y:S01]  /*82f0*/  IMAD.U32 R4, RZ, RZ, UR8 ;  /* 0x00000008ff047e24 */ /* 0x000fe2000f8e00ff */
[----:B-----5:R-:W-:Y:S01]  /*8300*/  MOV R7, UR7 ;  /* 0x0000000700077c02 */ /* 0x020fe20008000f00 */
[----:B------:R-:W-:Y:S01]  /*8310*/  IMAD.U32 R6, RZ, RZ, UR6 ;  /* 0x00000006ff067e24 */ /* 0x000fe2000f8e00ff */
[----:B--2---:R-:W-:Y:S01]  /*8320*/  MOV R11, UR5 ;  /* 0x00000005000b7c02 */ /* 0x004fe20008000f00 */
[----:B------:R-:W-:Y:S02]  /*8330*/  IMAD.U32 R10, RZ, RZ, UR4 ;  /* 0x00000004ff0a7e24 */ /* 0x000fe4000f8e00ff */
[----:B------:R-:W-:Y:S07]  /*8340*/  LEPC R20, `(.L_x_134) ;  /* 0x000000001014794e */ /* 0x000fee0000000000 */
[----:B---34-:R-:W-:Y:S05]  /*8350*/  CALL.ABS.NOINC R2 ;  /* 0x0000000002007343 */ /* 0x018fea0003c00000 */
.L_x_134:
[----:B------:R-:W-:Y:S01]  /*8360*/  ISETP.NE.AND P0, PT, R76, RZ, PT ;  /* 0x000000ff4c00720c */ /* 0x000fe20003f05270 */
[----:B------:R-:W-:Y:S05]  /*8370*/  WARPSYNC.ALL ;  /* 0x0000000000007948 */ /* 0x000fea0003800000 */
[----:B------:R-:W-:Y:S01]  /*8380*/  R2UR UR4, R25 ;  /* 0x00000000190472ca */ /* 0x000fe200000e0000 */
[----:B------:R-:W1:Y:S01]  /*8390*/  S2UR UR5, SR_CgaCtaId ;  /* 0x00000000000579c3 */ /* 0x000e620000008800 */
[----:B---34-:R-:W-:Y:S01]  /*83a0*/  LOP3.LUT R0, R56, 0xffffe000, RZ, 0xc0, !PT ;  /* 0xffffe00038007812 */ /* 0x018fe200078ec0ff */
[----:B------:R-:W-:Y:S01]  /*83b0*/  BSSY.RECONVERGENT B0, `(.L_x_135) ;  /* 0x000005c000007945 */ /* 0x000fe20003800200 */
[----:B------:R-:W-:Y:S02]  /*83c0*/  LOP3.LUT R2, R57, 0xffffe000, RZ, 0xc0, !PT ;  /* 0xffffe00039027812 */ /* 0x000fe400078ec0ff */
[----:B------:R-:W-:Y:S02]  /*83d0*/  LOP3.LUT R3, R58, 0xffffe000, RZ, 0xc0, !PT ;  /* 0xffffe0003a037812 */ /* 0x000fe400078ec0ff */
[----:B------:R-:W-:Y:S02]  /*83e0*/  LOP3.LUT R20, R59, 0xffffe000, RZ, 0xc0, !PT ;  /* 0xffffe0003b147812 */ /* 0x000fe400078ec0ff */
[----:B------:R-:W-:Y:S02]  /*83f0*/  LOP3.LUT R21, R52, 0xffffe000, RZ, 0xc0, !PT ;  /* 0xffffe00034157812 */ /* 0x000fe400078ec0ff */
[----:B------:R-:W-:Y:S01]  /*8400*/  LOP3.LUT R26, R53, 0xffffe000, RZ, 0xc0, !PT ;  /* 0xffffe000351a7812 */ /* 0x000fe200078ec0ff */
[----:B------:R-:W3:Y:S01]  /*8410*/  LDTM.16dp128bit.x8 R4, tmem[UR4+0x60] ;  /* 0x00006004000479ee */ /* 0x000ee20008180000 */
[----:B------:R-:W-:Y:S01]  /*8420*/  R2UR UR4, R80 ;  /* 0x00000000500472ca */ /* 0x000fe200000e0000 */
[----:B------:R-:W-:Y:S01]  /*8430*/  NOP ;  /* 0x0000000000007918 */ /* 0x000fe20000000000 */
[----:B--2---:R-:W-:Y:S02]  /*8440*/  LOP3.LUT R29, R54, 0xffffe000, RZ, 0xc0, !PT ;  /* 0xffffe000361d7812 */ /* 0x004fe400078ec0ff */
[----:B------:R-:W-:Y:S02]  /*8450*/  LOP3.LUT R28, R55, 0xffffe000, RZ, 0xc0, !PT ;  /* 0xffffe000371c7812 */ /* 0x000fe400078ec0ff */
[----:B------:R-:W-:Y:S02]  /*8460*/  LOP3.LUT R31, R48, 0xffffe000, RZ, 0xc0, !PT ;  /* 0xffffe000301f7812 */ /* 0x000fe400078ec0ff */
[----:B------:R-:W-:Y:S02]  /*8470*/  LOP3.LUT R30, R49, 0xffffe000, RZ, 0xc0, !PT ;  /* 0xffffe000311e7812 */ /* 0x000fe400078ec0ff */
[----:B------:R-:W-:Y:S02]  /*8480*/  LOP3.LUT R33, R50, 0xffffe000, RZ, 0xc0, !PT ;  /* 0xffffe00032217812 */ /* 0x000fe400078ec0ff */
[----:B------:R-:W-:Y:S01]  /*8490*/  LOP3.LUT R32, R51, 0xffffe000, RZ, 0xc0, !PT ;  /* 0xffffe00033207812 */ /* 0x000fe200078ec0ff */
[----:B------:R-:W-:Y:S01]  /*84a0*/  UIADD3 UR4, UPT, UPT, UR4, 0x110, URZ ;  /* 0x0000011004047890 */ /* 0x000fe2000fffe0ff */
[----:B------:R-:W-:Y:S02]  /*84b0*/  LOP3.LUT R35, R44, 0xffffe000, RZ, 0xc0, !PT ;  /* 0xffffe0002c237812 */ /* 0x000fe400078ec0ff */
[----:B------:R-:W-:Y:S02]  /*84c0*/  LOP3.LUT R34, R45, 0xffffe000, RZ, 0xc0, !PT ;  /* 0xffffe0002d227812 */ /* 0x000fe400078ec0ff */
[----:B------:R-:W-:Y:S02]  /*84d0*/  LOP3.LUT R37, R46, 0xffffe000, RZ, 0xc0, !PT ;  /* 0xffffe0002e257812 */ /* 0x000fe400078ec0ff */
[----:B------:R-:W-:Y:S01]  /*84e0*/  LOP3.LUT R36, R47, 0xffffe000, RZ, 0xc0, !PT ;  /* 0xffffe0002f247812 */ /* 0x000fe200078ec0ff */
[C---:B---3--:R-:W-:Y:S01]  /*84f0*/  FMUL R4, R24.reuse, R4 ;  /* 0x0000000418047220 */ /* 0x048fe20000400000 */
[C---:B------:R-:W-:Y:S01]  /*8500*/  FMUL R5, R24.reuse, R5 ;  /* 0x0000000518057220 */ /* 0x040fe20000400000 */
[C---:B------:R-:W-:Y:S01]  /*8510*/  FMUL R6, R24.reuse, R6 ;  /* 0x0000000618067220 */ /* 0x040fe20000400000 */
[C---:B------:R-:W-:Y:S01]  /*8520*/  FMUL R7, R24.reuse, R7 ;  /* 0x0000000718077220 */ /* 0x040fe20000400000 */
[C---:B------:R-:W-:Y:S01]  /*8530*/  FFMA R4, R27.reuse, R0, R4 ;  /* 0x000000001b047223 */ /* 0x040fe20000000004 */
[C---:B------:R-:W-:Y:S01]  /*8540*/  FMUL R8, R24.reuse, R8 ;  /* 0x0000000818087220 */ /* 0x040fe20000400000 */
[C---:B------:R-:W-:Y:S01]  /*8550*/  FFMA R5, R27.reuse, R2, R5 ;  /* 0x000000021b057223 */ /* 0x040fe20000000005 */
[C---:B------:R-:W-:Y:S01]  /*8560*/  FMUL R9, R24.reuse, R9 ;  /* 0x0000000918097220 */ /* 0x040fe20000400000 */
[C---:B------:R-:W-:Y:S01]  /*8570*/  FFMA R6, R27.reuse, R3, R6 ;  /* 0x000000031b067223 */ /* 0x040fe20000000006 */
[----:B------:R-:W-:Y:S01]  /*8580*/  F2FP.TF32.F32.PACK_B R4, R4 ;  /* 0x00000004ff04723e */ /* 0x000fe200024050ff */
[C---:B------:R-:W-:Y:S01]  /*8590*/  FMUL R10, R24.reuse, R10 ;  /* 0x0000000a180a7220 */ /* 0x040fe20000400000 */
[----:B------:R-:W-:Y:S01]  /*85a0*/  F2FP.TF32.F32.PACK_B R5, R5 ;  /* 0x00000005ff05723e */ /* 0x000fe200024050ff */
[C---:B------:R-:W-:Y:S01]  /*85b0*/  FFMA R7, R27.reuse, R20, R7 ;  /* 0x000000141b077223 */ /* 0x040fe20000000007 */
[C---:B------:R-:W-:Y:S01]  /*85c0*/  FMUL R11, R24.reuse, R11 ;  /* 0x0000000b180b7220 */ /* 0x040fe20000400000 */
[----:B-1----:R-:W-:Y:S01]  /*85d0*/  UPRMT UR4, UR5, 0x654, UR4 ;  /* 0x0000065405047896 */ /* 0x002fe20008000004 */
[C---:B------:R-:W-:Y:S01]  /*85e0*/  FFMA R8, R27.reuse, R21, R8 ;  /* 0x000000151b087223 */ /* 0x040fe20000000008 */
[C---:B------:R-:W-:Y:S01]  /*85f0*/  FMUL R12, R24.reuse, R12 ;  /* 0x0000000c180c7220 */ /* 0x040fe20000400000 */
[C---:B------:R-:W-:Y:S01]  /*8600*/  FFMA R9, R27.reuse, R26, R9 ;  /* 0x0000001a1b097223 */ /* 0x040fe20000000009 */
[C---:B------:R-:W-:Y:S01]  /*8610*/  FMUL R13, R24.reuse, R13 ;  /* 0x0000000d180d7220 */ /* 0x040fe20000400000 */
[C---:B------:R-:W-:Y:S01]  /*8620*/  FFMA R10, R27.reuse, R29, R10 ;  /* 0x0000001d1b0a7223 */ /* 0x040fe2000000000a */
[C---:B------:R-:W-:Y:S01]  /*8630*/  FMUL R14, R24.reuse, R14 ;  /* 0x0000000e180e7220 */ /* 0x040fe20000400000 */
[C---:B------:R-:W-:Y:S01]  /*8640*/  FFMA R11, R27.reuse, R28, R11 ;  /* 0x0000001c1b0b7223 */ /* 0x040fe2000000000b */
[C---:B------:R-:W-:Y:S01]  /*8650*/  FMUL R15, R24.reuse, R15 ;  /* 0x0000000f180f7220 */ /* 0x040fe20000400000 */
[----:B------:R-:W-:Y:S01]  /*8660*/  F2FP.TF32.F32.PACK_B R6, R6 ;  /* 0x00000006ff06723e */ /* 0x000fe200024050ff */
[C---:B------:R-:W-:Y:S01]  /*8670*/  FFMA R12, R27.reuse, R31, R12 ;  /* 0x0000001f1b0c7223 */ /* 0x040fe2000000000c */
[----:B------:R-:W-:Y:S01]  /*8680*/  F2FP.TF32.F32.PACK_B R7, R7 ;  /* 0x00000007ff07723e */ /* 0x000fe200024050ff */
[C---:B------:R-:W-:Y:S01]  /*8690*/  FMUL R16, R24.reuse, R16 ;  /* 0x0000001018107220 */ /* 0x040fe20000400000 */
[C---:B------:R-:W-:Y:S01]  /*86a0*/  FFMA R13, R27.reuse, R30, R13 ;  /* 0x0000001e1b0d7223 */ /* 0x040fe2000000000d */
[C---:B------:R-:W-:Y:S01]  /*86b0*/  FMUL R17, R24.reuse, R17 ;  /* 0x0000001118117220 */ /* 0x040fe20000400000 */
[C---:B------:R-:W-:Y:S01]  /*86c0*/  FFMA R14, R27.reuse, R33, R14 ;  /* 0x000000211b0e7223 */ /* 0x040fe2000000000e */
[C---:B------:R-:W-:Y:S01]  /*86d0*/  FMUL R18, R24.reuse, R18 ;  /* 0x0000001218127220 */ /* 0x040fe20000400000 */
[C---:B------:R-:W-:Y:S01]  /*86e0*/  FFMA R15, R27.reuse, R32, R15 ;  /* 0x000000201b0f7223 */ /* 0x040fe2000000000f */
[----:B------:R-:W-:Y:S01]  /*86f0*/  FMUL R19, R24, R19 ;  /* 0x0000001318137220 */ /* 0x000fe20000400000 */
[----:B------:R-:W-:Y:S01]  /*8700*/  F2FP.TF32.F32.PACK_B R8, R8 ;  /* 0x00000008ff08723e */ /* 0x000fe200024050ff */
[C---:B------:R-:W-:Y:S01]  /*8710*/  FFMA R16, R27.reuse, R35, R16 ;  /* 0x000000231b107223 */ /* 0x040fe20000000010 */
[----:B------:R-:W-:Y:S01]  /*8720*/  F2FP.TF32.F32.PACK_B R9, R9 ;  /* 0x00000009ff09723e */ /* 0x000fe200024050ff */
[----:B------:R-:W-:Y:S01]  /*8730*/  SYNCS.ARRIVE.TRANS64.RED.A1T0 RZ, [UR4], RZ ;  /* 0x000000ffffff79a7 */ /* 0x000fe20008100404 */
[----:B------:R1:W-:Y:S01]  /*8740*/  STSM.16.M88.4 [R79+0x6400], R4 ;  /* 0x006400044f007844 */ /* 0x0003e20000000200 */
[----:B------:R-:W-:Y:S01]  /*8750*/  F2FP.TF32.F32.PACK_B R10, R10 ;  /* 0x0000000aff0a723e */ /* 0x000fe200024050ff */
[C---:B------:R-:W-:Y:S01]  /*8760*/  FFMA R17, R27.reuse, R34, R17 ;  /* 0x000000221b117223 */ /* 0x040fe20000000011 */
[----:B------:R-:W-:Y:S01]  /*8770*/  F2FP.TF32.F32.PACK_B R11, R11 ;  /* 0x0000000bff0b723e */ /* 0x000fe200024050ff */
[C---:B------:R-:W-:Y:S01]  /*8780*/  FFMA R18, R27.reuse, R37, R18 ;  /* 0x000000251b127223 */ /* 0x040fe20000000012 */
[----:B------:R-:W-:Y:S01]  /*8790*/  FFMA R19, R27, R36, R19 ;  /* 0x000000241b137223 */ /* 0x000fe20000000013 */
[----:B------:R-:W-:Y:S02]  /*87a0*/  F2FP.TF32.F32.PACK_B R12, R12 ;  /* 0x0000000cff0c723e */ /* 0x000fe400024050ff */
[----:B------:R1:W-:Y:S01]  /*87b0*/  STSM.16.M88.4 [R78+0x6400], R8 ;  /* 0x006400084e007844 */ /* 0x0003e20000000200 */
[----:B------:R-:W-:Y:S02]  /*87c0*/  F2FP.TF32.F32.PACK_B R13, R13 ;  /* 0x0000000dff0d723e */ /* 0x000fe400024050ff */
[----:B------:R-:W-:Y:S02]  /*87d0*/  F2FP.TF32.F32.PACK_B R14, R14 ;  /* 0x0000000eff0e723e */ /* 0x000fe400024050ff */
        /* <DEDUP_REMOVED lines=16> */
[----:B------:R-:W-:Y:S02]  /*88e0*/  UIADD3 UR9, UPT, UPT, UR49, 0x60, URZ ;  /* 0x0000006031097890 */ /* 0x000fe4000fffe0ff */
[----:B------:R-:W-:Y:S01]  /*88f0*/  UIADD3 UR8, UPT, UPT, UR44, 0x6400, URZ ;  /* 0x000064002c087890 */ /* 0x000fe2000fffe0ff */
[----:B------:R-:W-:Y:S01]  /*8900*/  UMOV UR10, UR50 ;  /* 0x00000032000a7c82 */ /* 0x000fe20008000000 */
[----:B------:R-:W-:Y:S01]  /*8910*/  UMOV UR11, UR36 ;  /* 0x00000024000b7c82 */ /* 0x000fe20008000000 */
[----:B--2---:R-:W-:Y:S04]  /*8920*/  UIADD3 UR4, UP0, UPT, UR6, 0x680, URZ ;  /* 0x0000068006047890 */ /* 0x004fe8000ff1e0ff */
[----:B------:R-:W-:Y:S09]  /*8930*/  UIADD3.X UR5, UPT, UPT, URZ, UR7, URZ, UP0, !UPT ;  /* 0x00000007ff057290 */ /* 0x000ff200087fe4ff */
[----:B------:R2:W-:Y:S01]  /*8940*/  UTMASTG.3D [UR8], [UR4] ;  /* 0x00000008040073b5 */ /* 0x0005e20008010000 */
[----:B------:R0:W-:Y:S01]  /*8950*/  UTMACMDFLUSH ;  /* 0x00000000000079b7 */ /* 0x0001e20000000000 */
[----:B--2---:R-:W-:Y:S04]  /*8960*/  DEPBAR.LE SB0, 0x1 ;  /* 0x000080400000791a */ /* 0x004fe80000000000 */
.L_x_136:
[----:B------:R-:W-:Y:S05]  /*8970*/  BSYNC.RECONVERGENT B0 ;  /* 0x0000000000007941 */ /* 0x000fea0003800200 */
.L_x_135:
[----:B------:R-:W-:Y:S01]  /*8980*/  BAR.SYNC.DEFER_BLOCKING 0x1, 0x80 ;  /* 0x0042000000007b1d */ /* 0x000fe20000010000 */
[----:B------:R-:W-:Y:S01]  /*8990*/  UISETP.NE.AND UP0, UPT, UR47, -0x4, UPT ;  /* 0xfffffffc2f00788c */ /* 0x000fe2000bf05270 */
[----:B------:R-:W-:Y:S08]  /*89a0*/  IADD3 R0, PT, PT, R22, 0x1, RZ ;  /* 0x0000000116007810 */ /* 0x000ff00007ffe0ff */
[----:B------:R-:W-:Y:S05]  /*89b0*/  BRA.U !UP0, `(.L_x_137) ;  /* 0x0000000108247547 */ /* 0x000fea000b800000 */
[----:B------:R-:W-:Y:S01]  /*89c0*/  ISETP.NE.AND P0, PT, R77, RZ, PT ;  /* 0x000000ff4d00720c */ /* 0x000fe20003f05270 */
[----:B------:R-:W-:Y:S01]  /*89d0*/  IMAD.U32 R2, RZ, RZ, UR46 ;  /* 0x0000002eff027e24 */ /* 0x000fe2000f8e00ff */
[----:B------:R-:W-:Y:S04]  /*89e0*/  UIADD3 UR4, UPT, UPT, UR46, 0x1, URZ ;  /* 0x000000012e047890 */ /* 0x000fe8000fffe0ff */
[----:B------:R-:W-:Y:S04]  /*89f0*/  UISETP.NE.AND UP0, UPT, UR4, 0x4, UPT ;  /* 0x000000040400788c */ /* 0x000fe8000bf05270 */
[----:B------:R-:W-:Y:S03]  /*8a00*/  USEL UR46, UR4, URZ, UP0 ;  /* 0x000000ff042e7287 */ /* 0x000fe60008000000 */
[----:B------:R-:W-:Y:S05]  /*8a10*/  @P0 LEA R2, R2, UR44, 0x3 ;  /* 0x0000002c02020c11 */ /* 0x000fea000f8e18ff */
[----:B------:R-:W-:Y:S05]  /*8a20*/  @P0 VIADD R2, R2, 0xa0 ;  /* 0x000000a002020836 */ /* 0x000fea0000000000 */
[----:B------:R-:W-:Y:S04]  /*8a30*/  @P0 PRMT R2, R87, 0x654, R2 ;  /* 0x0000065457020816 */ /* 0x000fe80000000002 */
[----:B------:R2:W-:Y:S03]  /*8a40*/  @P0 SYNCS.ARRIVE.TRANS64.RED.A1T0 RZ, [R2+URZ], RZ ;  /* 0x000000ff02ff09a7 */ /* 0x0005e600081004ff */
.L_x_137:
[----:B------:R-:W-:Y:S01]  /*8a50*/  R2UR UR5, R65 ;  /* 0x00000000410572ca */ /* 0x000fe200000e0000 */
[----:B------:R-:W-:Y:S01]  /*8a60*/  UISETP.NE.AND UP0, UPT, UR61, URZ, UPT ;  /* 0x000000ff3d00728c */ /* 0x000fe2000bf05270 */
[----:B------:R-:W-:Y:S01]  /*8a70*/  R2UR UR4, R66 ;  /* 0x00000000420472ca */ /* 0x000fe200000e0000 */
[----:B------:R-:W-:Y:S01]  /*8a80*/  UIADD3 UR47, UPT, UPT, UR47, 0x4, URZ ;  /* 0x000000042f2f7890 */ /* 0x000fe2000fffe0ff */
[----:B------:R-:W-:Y:S01]  /*8a90*/  ISETP.NE.AND P0, PT, R70, 0x2, PT ;  /* 0x000000024600780c */ /* 0x000fe20003f05270 */
[----:B------:R-:W-:Y:S01]  /*8aa0*/  UMOV UR36, UR60 ;  /* 0x0000003c00247c82 */ /* 0x000fe20008000000 */
[----:B------:R-:W-:Y:S02]  /*8ab0*/  ISETP.NE.AND P1, PT, R0, 0x4, PT ;  /* 0x000000040000780c */ /* 0x000fe40003f25270 */
[----:B--2---:R-:W-:Y:S02]  /*8ac0*/  SEL R2, RZ, 0x1, P0 ;  /* 0x00000001ff027807 */ /* 0x004fe40000000000 */
[----:B------:R-:W-:Y:S02]  /*8ad0*/  SEL R3, RZ, 0x1, P1 ;  /* 0x00000001ff037807 */ /* 0x000fe40000800000 */
[----:B------:R-:W-:Y:S01]  /*8ae0*/  LOP3.LUT R71, R71, R2, RZ, 0x3c, !PT ;  /* 0x0000000247477212 */ /* 0x000fe200078e3cff */
[----:B------:R-:W-:Y:S01]  /*8af0*/  UIADD3 UR20, UPT, UPT, UR37, UR5, URZ ;  /* 0x0000000525147290 */ /* 0x000fe2000fffe0ff */
[----:B------:R-:W-:Y:S01]  /*8b00*/  LOP3.LUT R72, R72, R3, RZ, 0x3c, !PT ;  /* 0x0000000348487212 */ /* 0x000fe200078e3cff */
[----:B------:R-:W-:Y:S01]  /*8b10*/  UIADD3 UR16, UPT, UPT, UR38, UR4, URZ ;  /* 0x0000000426107290 */ /* 0x000fe2000fffe0ff */
[----:B------:R-:W-:Y:S02]  /*8b20*/  SEL R70, R70, RZ, P0 ;  /* 0x000000ff46467207 */ /* 0x000fe40000000000 */
[----:B------:R-:W-:Y:S01]  /*8b30*/  SEL R22, R0, RZ, P1 ;  /* 0x000000ff00167207 */ /* 0x000fe20000800000 */
[----:B------:R-:W-:Y:S08]  /*8b40*/  BRA.U UP0, `(.L_x_138) ;  /* 0xffffffc9009c7547 */ /* 0x000ff0000b83ffff */
[----:B------:R-:W-:-:S13]  /*8b50*/  R2UR UR4, R67 ;  /* 0x00000000430472ca */ /* 0x000fda00000e0000 */
[----:B------:R-:W-:-:S09]  /*8b60*/  UISETP.NE.AND UP0, UPT, UR4, URZ, UPT ;  /* 0x000000ff0400728c */ /* 0x000fd2000bf05270 */
[----:B------:R-:W-:Y:S05]  /*8b70*/  BRA.U !UP0, `(.L_x_139) ;  /* 0x0000000108487547 */ /* 0x000fea000b800000 */
[----:B------:R-:W2:Y:S02]  /*8b80*/  LDCU.64 UR4, c[0x0][0x890] ;  /* 0x00011200ff0477ac */ /* 0x000ea40008000a00 */
[----:B--2---:R-:W-:-:S04]  /*8b90*/  UISETP.NE.U32.AND UP0, UPT, UR4, URZ, UPT ;  /* 0x000000ff0400728c */ /* 0x004fc8000bf05070 */
[----:B------:R-:W-:-:S09]  /*8ba0*/  UISETP.NE.AND.EX UP0, UPT, UR5, URZ, UPT, UP0 ;  /* 0x000000ff0500728c */ /* 0x000fd2000bf05300 */
[----:B------:R-:W-:Y:S05]  /*8bb0*/  BRA.U UP0, `(.L_x_140) ;  /* 0x00000001000c7547 */ /* 0x000fea000b800000 */
[----:B------:R-:W-:-:S13]  /*8bc0*/  FSETP.NEU.AND P0, PT, R27, RZ, PT ;  /* 0x000000ff1b00720b */ /* 0x000fda0003f0d000 */
[----:B------:R-:W-:Y:S05]  /*8bd0*/  @!P0 EXIT ;  /* 0x000000000000894d */ /* 0x000fea0003800000 */
[----:B------:R-:W-:Y:S05]  /*8be0*/  BRA `(.L_x_139) ;  /* 0x00000000002c7947 */ /* 0x000fea0003800000 */
.L_x_140:
[----:B------:R-:W-:Y:S01]  /*8bf0*/  ISETP.NE.AND P0, PT, R69, RZ, PT ;  /* 0x000000ff4500720c */ /* 0x000fe20003f05270 */
[----:B------:R-:W-:-:S12]  /*8c00*/  BSSY.RECONVERGENT B0, `(.L_x_139) ;  /* 0x0000009000007945 */ /* 0x000fd80003800200 */
[----:B------:R-:W-:Y:S05]  /*8c10*/  @P0 BRA `(.L_x_141) ;  /* 0x0000000000140947 */ /* 0x000fea0003800000 */
[----:B------:R-:W2:Y:S02]  /*8c20*/  LDCU.64 UR4, c[0x0][0x888] ;  /* 0x00011100ff0477ac */ /* 0x000ea40008000a00 */
[----:B--2---:R-:W-:-:S04]  /*8c30*/  ISETP.NE.U32.AND P0, PT, RZ, UR4, PT ;  /* 0x00000004ff007c0c */ /* 0x004fc8000bf05070 */
[----:B------:R-:W-:-:S13]  /*8c40*/  ISETP.NE.AND.EX P0, PT, RZ, UR5, PT, P0 ;  /* 0x00000005ff007c0c */ /* 0x000fda000bf05300 */
[----:B------:R-:W-:Y:S05]  /*8c50*/  @!P0 EXIT ;  /* 0x000000000000894d */ /* 0x000fea0003800000 */
[----:B------:R-:W-:Y:S05]  /*8c60*/  BRA `(.L_x_142) ;  /* 0x0000000000087947 */ /* 0x000fea0003800000 */
.L_x_141:
[----:B------:R-:W-:-:S13]  /*8c70*/  FSETP.NEU.AND P0, PT, R27, RZ, PT ;  /* 0x000000ff1b00720b */ /* 0x000fda0003f0d000 */
[----:B------:R-:W-:Y:S05]  /*8c80*/  @!P0 EXIT ;  /* 0x000000000000894d */ /* 0x000fea0003800000 */
.L_x_142:
[----:B------:R-:W-:Y:S05]  /*8c90*/  BSYNC.RECONVERGENT B0 ;  /* 0x0000000000007941 */ /* 0x000fea0003800200 */
.L_x_139:
[----:B------:R-:W2:Y:S01]  /*8ca0*/  S2UR UR5, SR_CgaCtaId ;  /* 0x00000000000579c3 */ /* 0x000ea20000008800 */
[----:B------:R-:W-:Y:S01]  /*8cb0*/  ULEA UR4, UR46, UR44, 0x3 ;  /* 0x0000002c2e047291 */ /* 0x000fe2000f8e18ff */
[----:B------:R-:W-:-:S04]  /*8cc0*/  DEPBAR.LE SB0, 0x0 ;  /* 0x000080000000791a */ /* 0x000fc80000000000 */
[----:B------:R-:W-:-:S04]  /*8cd0*/  UIADD3 UR4, UPT, UPT, UR4, 0xa0, URZ ;  /* 0x000000a004047890 */ /* 0x000fc8000fffe0ff */
[----:B--2---:R-:W-:-:S09]  /*8ce0*/  UPRMT UR4, UR5, 0x654, UR4 ;  /* 0x0000065405047896 */ /* 0x004fd20008000004 */
[----:B------:R-:W-:Y:S01]  /*8cf0*/  SYNCS.ARRIVE.TRANS64.RED.A1T0 RZ, [UR4], RZ ;  /* 0x000000ffffff79a7 */ /* 0x000fe20008100404 */
[----:B------:R-:W-:Y:S05]  /*8d00*/  EXIT ;  /* 0x000000000000794d */ /* 0x000fea0003800000 */
.L_x_25:
[----:B--2---:R2:W3:Y:S02]  /*8d10*/  SYNCS.PHASECHK.TRANS64.TRYWAIT P0, [R0+URZ+0x140], R3 ;  /* 0x00014003000075a7 */ /* 0x0044e400080011ff */
[----:B---3--:R-:W-:Y:S05]  /*8d20*/  @!P0 NANOSLEEP.SYNCS 0x989680 ;  /* 0x009896800000895d */ /* 0x008fea0003900000 */
[----:B------:R-:W3:Y:S02]  /*8d30*/  @!P0 SYNCS.PHASECHK.TRANS64 P0, [R0+URZ+0x140], R3 ;  /* 0x00014003000085a7 */ /* 0x000ee400080010ff */
[----:B---3--:R-:W-:Y:S05]  /*8d40*/  @!P0 BRA `(.L_x_25) ;  /* 0xfffffffc00f08947 */ /* 0x008fea000383ffff */
[----:B------:R-:W-:Y:S05]  /*8d50*/  BRA `(.L_x_143) ;  /* 0xffffff8c00147947 */ /* 0x000fea000383ffff */
.L_x_28:
[----:B--2---:R-:W-:-:S07]  /*8d60*/  MOV R0, UR33 ;  /* 0x0000002100007c02 */ /* 0x004fce0008000f00 */
.L_x_144:
[----:B--2---:R2:W3:Y:S02]  /*8d70*/  SYNCS.PHASECHK.TRANS64.TRYWAIT P0, [R0+URZ+0x40], R3 ;  /* 0x00004003000075a7 */ /* 0x0044e400080011ff */
[----:B---3--:R-:W-:Y:S05]  /*8d80*/  @!P0 NANOSLEEP.SYNCS 0x989680 ;  /* 0x009896800000895d */ /* 0x008fea0003900000 */
[----:B------:R-:W3:Y:S02]  /*8d90*/  @!P0 SYNCS.PHASECHK.TRANS64 P0, [R0+URZ+0x40], R3 ;  /* 0x00004003000085a7 */ /* 0x000ee400080010ff */
[----:B---3--:R-:W-:Y:S05]  /*8da0*/  @!P0 BRA `(.L_x_144) ;  /* 0xfffffffc00f08947 */ /* 0x008fea000383ffff */
[----:B------:R-:W-:Y:S05]  /*8db0*/  BRA `(.L_x_27) ;  /* 0xffffff8c00547947 */ /* 0x000fea000383ffff */
.L_x_35:
[----:B-1----:R-:W-:-:S07]  /*8dc0*/  MOV R0, UR17 ;  /* 0x0000001100007c02 */ /* 0x002fce0008000f00 */
.L_x_145:
[----:B-1----:R1:W2:Y:S02]  /*8dd0*/  SYNCS.PHASECHK.TRANS64.TRYWAIT P0, [R0+URZ+0x40], R3 ;  /* 0x00004003000075a7 */ /* 0x0022a400080011ff */
[----:B--2---:R-:W-:Y:S05]  /*8de0*/  @!P0 NANOSLEEP.SYNCS 0x989680 ;  /* 0x009896800000895d */ /* 0x004fea0003900000 */
[----:B------:R-:W2:Y:S02]  /*8df0*/  @!P0 SYNCS.PHASECHK.TRANS64 P0, [R0+URZ+0x40], R3 ;  /* 0x00004003000085a7 */ /* 0x000ea400080010ff */
[----:B--2---:R-:W-:Y:S05]  /*8e00*/  @!P0 BRA `(.L_x_145) ;  /* 0xfffffffc00f08947 */ /* 0x004fea000383ffff */
[----:B------:R-:W-:Y:S05]  /*8e10*/  BRA `(.L_x_34) ;  /* 0xffffff9000147947 */ /* 0x000fea000383ffff */
.L_x_40:
[----:B-1----:R1:W2:Y:S02]  /*8e20*/  SYNCS.PHASECHK.TRANS64.TRYWAIT P0, [R3+URZ+0xd0], R0 ;  /* 0x0000d000030075a7 */ /* 0x0022a400080011ff */
[----:B--2---:R-:W-:Y:S05]  /*8e30*/  @!P0 NANOSLEEP.SYNCS 0x989680 ;  /* 0x009896800000895d */ /* 0x004fea0003900000 */
[----:B------:R-:W2:Y:S02]  /*8e40*/  @!P0 SYNCS.PHASECHK.TRANS64 P0, [R3+URZ+0xd0], R0 ;  /* 0x0000d000030085a7 */ /* 0x000ea400080010ff */
[----:B--2---:R-:W-:Y:S05]  /*8e50*/  @!P0 BRA `(.L_x_40) ;  /* 0xfffffffc00f08947 */ /* 0x004fea000383ffff */
[----:B------:R-:W-:Y:S05]  /*8e60*/  BRA `(.L_x_146) ;  /* 0xffffff9000b47947 */ /* 0x000fea000383ffff */
.L_x_44:
[----:B-1----:R-:W-:-:S07]  /*8e70*/  MOV R0, UR4 ;  /* 0x0000000400007c02 */ /* 0x002fce0008000f00 */
.L_x_147:
[----:B-1----:R1:W2:Y:S02]  /*8e80*/  SYNCS.PHASECHK.TRANS64.TRYWAIT P0, [R0+URZ], R3 ;  /* 0x00000003000075a7 */ /* 0x0022a400080011ff */
[----:B--2---:R-:W-:Y:S05]  /*8e90*/  @!P0 NANOSLEEP.SYNCS 0x989680 ;  /* 0x009896800000895d */ /* 0x004fea0003900000 */
[----:B------:R-:W2:Y:S02]  /*8ea0*/  @!P0 SYNCS.PHASECHK.TRANS64 P0, [R0+URZ], R3 ;  /* 0x00000003000085a7 */ /* 0x000ea400080010ff */
[----:B--2---:R-:W-:Y:S05]  /*8eb0*/  @!P0 BRA `(.L_x_147) ;  /* 0xfffffffc00f08947 */ /* 0x004fea000383ffff */
[----:B------:R-:W-:Y:S05]  /*8ec0*/  BRA `(.L_x_148) ;  /* 0xffffff9800607947 */ /* 0x000fea000383ffff */
.L_x_45:
[----:B------:R-:W-:-:S07]  /*8ed0*/  MOV R0, UR5 ;  /* 0x0000000500007c02 */ /* 0x000fce0008000f00 */
.L_x_149:
[----:B-1----:R1:W2:Y:S02]  /*8ee0*/  SYNCS.PHASECHK.TRANS64.TRYWAIT P0, [R0+URZ], R3 ;  /* 0x00000003000075a7 */ /* 0x0022a400080011ff */
[----:B--2---:R-:W-:Y:S05]  /*8ef0*/  @!P0 NANOSLEEP.SYNCS 0x989680 ;  /* 0x009896800000895d */ /* 0x004fea0003900000 */
[----:B------:R-:W2:Y:S02]  /*8f00*/  @!P0 SYNCS.PHASECHK.TRANS64 P0, [R0+URZ], R3 ;  /* 0x00000003000085a7 */ /* 0x000ea400080010ff */
[----:B--2---:R-:W-:Y:S05]  /*8f10*/  @!P0 BRA `(.L_x_149) ;  /* 0xfffffffc00f08947 */ /* 0x004fea000383ffff */
[----:B------:R-:W-:Y:S05]  /*8f20*/  BRA `(.L_x_150) ;  /* 0xffffff98006c7947 */ /* 0x000fea000383ffff */
.L_x_46:
[----:B------:R-:W-:-:S07]  /*8f30*/  MOV R0, UR5 ;  /* 0x0000000500007c02 */ /* 0x000fce0008000f00 */
.L_x_151:
[----:B-1----:R1:W2:Y:S02]  /*8f40*/  SYNCS.PHASECHK.TRANS64.TRYWAIT P0, [R0+URZ], R3 ;  /* 0x00000003000075a7 */ /* 0x0022a400080011ff */
[----:B--2---:R-:W-:Y:S05]  /*8f50*/  @!P0 NANOSLEEP.SYNCS 0x989680 ;  /* 0x009896800000895d */ /* 0x004fea0003900000 */
[----:B------:R-:W2:Y:S02]  /*8f60*/  @!P0 SYNCS.PHASECHK.TRANS64 P0, [R0+URZ], R3 ;  /* 0x00000003000085a7 */ /* 0x000ea400080010ff */
[----:B--2---:R-:W-:Y:S05]  /*8f70*/  @!P0 BRA `(.L_x_151) ;  /* 0xfffffffc00f08947 */ /* 0x004fea000383ffff */
[----:B------:R-:W-:Y:S05]  /*8f80*/  BRA `(.L_x_152) ;  /* 0xffffff9800787947 */ /* 0x000fea000383ffff */
.L_x_47:
[----:B------:R-:W-:-:S07]  /*8f90*/  MOV R0, UR5 ;  /* 0x0000000500007c02 */ /* 0x000fce0008000f00 */
.L_x_153:
[----:B-1----:R1:W2:Y:S02]  /*8fa0*/  SYNCS.PHASECHK.TRANS64.TRYWAIT P0, [R0+URZ], R3 ;  /* 0x00000003000075a7 */ /* 0x0022a400080011ff */
[----:B--2---:R-:W-:Y:S05]  /*8fb0*/  @!P0 NANOSLEEP.SYNCS 0x989680 ;  /* 0x009896800000895d */ /* 0x004fea0003900000 */
[----:B------:R-:W2:Y:S02]  /*8fc0*/  @!P0 SYNCS.PHASECHK.TRANS64 P0, [R0+URZ], R3 ;  /* 0x00000003000085a7 */ /* 0x000ea400080010ff */
[----:B--2---:R-:W-:Y:S05]  /*8fd0*/  @!P0 BRA `(.L_x_153) ;  /* 0xfffffffc00f08947 */ /* 0x004fea000383ffff */
[----:B------:R-:W-:Y:S05]  /*8fe0*/  BRA `(.L_x_154) ;  /* 0xffffff9800847947 */ /* 0x000fea000383ffff */
.L_x_48:
[----:B------:R-:W-:-:S07]  /*8ff0*/  MOV R0, UR5 ;  /* 0x0000000500007c02 */ /* 0x000fce0008000f00 */
.L_x_155:
[----:B-1----:R1:W2:Y:S02]  /*9000*/  SYNCS.PHASECHK.TRANS64.TRYWAIT P0, [R0+URZ], R3 ;  /* 0x00000003000075a7 */ /* 0x0022a400080011ff */
[----:B--2---:R-:W-:Y:S05]  /*9010*/  @!P0 NANOSLEEP.SYNCS 0x989680 ;  /* 0x009896800000895d */ /* 0x004fea0003900000 */
[----:B------:R-:W2:Y:S02]  /*9020*/  @!P0 SYNCS.PHASECHK.TRANS64 P0, [R0+URZ], R3 ;  /* 0x00000003000085a7 */ /* 0x000ea400080010ff */
[----:B--2---:R-:W-:Y:S05]  /*9030*/  @!P0 BRA `(.L_x_155) ;  /* 0xfffffffc00f08947 */ /* 0x004fea000383ffff */
[----:B------:R-:W-:Y:S05]  /*9040*/  BRA `(.L_x_156) ;  /* 0xffffff9800907947 */ /* 0x000fea000383ffff */
.L_x_49:
[----:B------:R-:W-:-:S07]  /*9050*/  MOV R0, UR5 ;  /* 0x0000000500007c02 */ /* 0x000fce0008000f00 */
.L_x_157:
[----:B-1----:R1:W2:Y:S02]  /*9060*/  SYNCS.PHASECHK.TRANS64.TRYWAIT P0, [R0+URZ], R3 ;  /* 0x00000003000075a7 */ /* 0x0022a400080011ff */
[----:B--2---:R-:W-:Y:S05]  /*9070*/  @!P0 NANOSLEEP.SYNCS 0x989680 ;  /* 0x009896800000895d */ /* 0x004fea0003900000 */
[----:B------:R-:W2:Y:S02]  /*9080*/  @!P0 SYNCS.PHASECHK.TRANS64 P0, [R0+URZ], R3 ;  /* 0x00000003000085a7 */ /* 0x000ea400080010ff */
[----:B--2---:R-:W-:Y:S05]  /*9090*/  @!P0 BRA `(.L_x_157) ;  /* 0xfffffffc00f08947 */ /* 0x004fea000383ffff */
[----:B------:R-:W-:Y:S05]  /*90a0*/  BRA `(.L_x_158) ;  /* 0xffffff98009c7947 */ /* 0x000fea000383ffff */
.L_x_50:
[----:B------:R-:W-:-:S07]  /*90b0*/  MOV R0, UR5 ;  /* 0x0000000500007c02 */ /* 0x000fce0008000f00 */
.L_x_159:
[----:B-1----:R1:W2:Y:S02]  /*90c0*/  SYNCS.PHASECHK.TRANS64.TRYWAIT P0, [R0+URZ], R3 ;  /* 0x00000003000075a7 */ /* 0x0022a400080011ff */
[----:B--2---:R-:W-:Y:S05]  /*90d0*/  @!P0 NANOSLEEP.SYNCS 0x989680 ;  /* 0x009896800000895d */ /* 0x004fea0003900000 */
[----:B------:R-:W2:Y:S02]  /*90e0*/  @!P0 SYNCS.PHASECHK.TRANS64 P0, [R0+URZ], R3 ;  /* 0x00000003000085a7 */ /* 0x000ea400080010ff */
[----:B--2---:R-:W-:Y:S05]  /*90f0*/  @!P0 BRA `(.L_x_159) ;  /* 0xfffffffc00f08947 */ /* 0x004fea000383ffff */
[----:B------:R-:W-:Y:S05]  /*9100*/  BRA `(.L_x_160) ;  /* 0xffffff9800a87947 */ /* 0x000fea000383ffff */
.L_x_53:
[----:B-1----:R1:W2:Y:S02]  /*9110*/  SYNCS.PHASECHK.TRANS64.TRYWAIT P0, [R2+URZ+0x130], R5 ;  /* 0x00013005020075a7 */ /* 0x0022a400080011ff */
[----:B--2---:R-:W-:Y:S05]  /*9120*/  @!P0 NANOSLEEP.SYNCS 0x989680 ;  /* 0x009896800000895d */ /* 0x004fea0003900000 */
[----:B------:R-:W2:Y:S02]  /*9130*/  @!P0 SYNCS.PHASECHK.TRANS64 P0, [R2+URZ+0x130], R5 ;  /* 0x00013005020085a7 */ /* 0x000ea400080010ff */
[----:B--2---:R-:W-:Y:S05]  /*9140*/  @!P0 BRA `(.L_x_53) ;  /* 0xfffffffc00f08947 */ /* 0x004fea000383ffff */
[----:B------:R-:W-:Y:S05]  /*9150*/  BRA `(.L_x_161) ;  /* 0xffffff9c000c7947 */ /* 0x000fea000383ffff */
.L_x_54:
[----:B------:R-:W-:-:S07]  /*9160*/  MOV R2, UR4 ;  /* 0x0000000400027c02 */ /* 0x000fce0008000f00 */
.L_x_162:
[----:B-1----:R1:W2:Y:S02]  /*9170*/  SYNCS.PHASECHK.TRANS64.TRYWAIT P0, [R2+URZ+0xe0], R5 ;  /* 0x0000e005020075a7 */ /* 0x0022a400080011ff */
[----:B--2---:R-:W-:Y:S05]  /*9180*/  @!P0 NANOSLEEP.SYNCS 0x989680 ;  /* 0x009896800000895d */ /* 0x004fea0003900000 */
[----:B------:R-:W2:Y:S02]  /*9190*/  @!P0 SYNCS.PHASECHK.TRANS64 P0, [R2+URZ+0xe0], R5 ;  /* 0x0000e005020085a7 */ /* 0x000ea400080010ff */
[----:B--2---:R-:W-:Y:S05]  /*91a0*/  @!P0 BRA `(.L_x_162) ;  /* 0xfffffffc00f08947 */ /* 0x004fea000383ffff */
[----:B------:R-:W-:Y:S05]  /*91b0*/  BRA `(.L_x_163) ;  /* 0xffffff9c001c7947 */ /* 0x000fea000383ffff */
.L_x_55:
[----:B-1----:R1:W2:Y:S02]  /*91c0*/  SYNCS.PHASECHK.TRANS64.TRYWAIT P1, [R2+URZ+0xd0], R5 ;  /* 0x0000d005020075a7 */ /* 0x0022a400080211ff */
[----:B--2---:R-:W-:Y:S05]  /*91d0*/  @!P1 NANOSLEEP.SYNCS 0x989680 ;  /* 0x009896800000995d */ /* 0x004fea0003900000 */
[----:B------:R-:W2:Y:S02]  /*91e0*/  @!P1 SYNCS.PHASECHK.TRANS64 P1, [R2+URZ+0xd0], R5 ;  /* 0x0000d005020095a7 */ /* 0x000ea400080210ff */
[----:B--2---:R-:W-:Y:S05]  /*91f0*/  @!P1 BRA `(.L_x_55) ;  /* 0xfffffffc00f09947 */ /* 0x004fea000383ffff */
[----:B------:R-:W-:Y:S05]  /*9200*/  BRA `(.L_x_164) ;  /* 0xffffff9c004c7947 */ /* 0x000fea000383ffff */
.L_x_58:
[----:B------:R-:W-:-:S07]  /*9210*/  MOV R0, UR4 ;  /* 0x0000000400007c02 */ /* 0x000fce0008000f00 */
.L_x_165:
[----:B-1----:R1:W2:Y:S02]  /*9220*/  SYNCS.PHASECHK.TRANS64.TRYWAIT P0, [R0+URZ+0xe0], R3 ;  /* 0x0000e003000075a7 */ /* 0x0022a400080011ff */
[----:B--2---:R-:W-:Y:S05]  /*9230*/  @!P0 NANOSLEEP.SYNCS 0x989680 ;  /* 0x009896800000895d */ /* 0x004fea0003900000 */
[----:B------:R-:W2:Y:S02]  /*9240*/  @!P0 SYNCS.PHASECHK.TRANS64 P0, [R0+URZ+0xe0], R3 ;  /* 0x0000e003000085a7 */ /* 0x000ea400080010ff */
[----:B--2---:R-:W-:Y:S05]  /*9250*/  @!P0 BRA `(.L_x_165) ;  /* 0xfffffffc00f08947 */ /* 0x004fea000383ffff */
[----:B------:R-:W-:Y:S05]  /*9260*/  BRA `(.L_x_57) ;  /* 0xffffff9c00a07947 */ /* 0x000fea000383ffff */
.L_x_65:
[----:B-1----:R1:W2:Y:S02]  /*9270*/  SYNCS.PHASECHK.TRANS64.TRYWAIT P1, [R0+URZ+0xd0], R5 ;  /* 0x0000d005000075a7 */ /* 0x0022a400080211ff */
[----:B--2---:R-:W-:Y:S05]  /*9280*/  @!P1 NANOSLEEP.SYNCS 0x989680 ;  /* 0x009896800000995d */ /* 0x004fea0003900000 */
[----:B------:R-:W2:Y:S02]  /*9290*/  @!P1 SYNCS.PHASECHK.TRANS64 P1, [R0+URZ+0xd0], R5 ;  /* 0x0000d005000095a7 */ /* 0x000ea400080210ff */
[----:B--2---:R-:W-:Y:S05]  /*92a0*/  @!P1 BRA `(.L_x_65) ;  /* 0xfffffffc00f09947 */ /* 0x004fea000383ffff */
[----:B------:R-:W-:Y:S05]  /*92b0*/  BRA `(.L_x_166) ;  /* 0xffffffa400187947 */ /* 0x000fea000383ffff */
.L_x_66:
[----:B------:R-:W-:-:S07]  /*92c0*/  MOV R3, UR31 ;  /* 0x0000001f00037c02 */ /* 0x000fce0008000f00 */
.L_x_167:
[----:B-1----:R1:W2:Y:S02]  /*92d0*/  SYNCS.PHASECHK.TRANS64.TRYWAIT P0, [R3+URZ+0x110], R0 ;  /* 0x00011000030075a7 */ /* 0x0022a400080011ff */
[----:B--2---:R-:W-:Y:S05]  /*92e0*/  @!P0 NANOSLEEP.SYNCS 0x989680 ;  /* 0x009896800000895d */ /* 0x004fea0003900000 */
[----:B------:R-:W2:Y:S02]  /*92f0*/  @!P0 SYNCS.PHASECHK.TRANS64 P0, [R3+URZ+0x110], R0 ;  /* 0x00011000030085a7 */ /* 0x000ea400080010ff */
[----:B--2---:R-:W-:Y:S05]  /*9300*/  @!P0 BRA `(.L_x_167) ;  /* 0xfffffffc00f08947 */ /* 0x004fea000383ffff */
[----:B------:R-:W-:Y:S05]  /*9310*/  BRA `(.L_x_168) ;  /* 0xffffffa400687947 */ /* 0x000fea000383ffff */
.L_x_69:
[----:B------:R-:W-:Y:S07]  /*9320*/  MOV R0, UR5 ;  /* 0x0000000500007c02 */ /* 0x000fee0008000f00 */
.L_x_169:
[----:B-1----:R1:W2:Y:S02]  /*9330*/  SYNCS.PHASECHK.TRANS64.TRYWAIT P0, [R0+URZ], R3 ;  /* 0x00000003000075a7 */ /* 0x0022a400080011ff */
[----:B--2---:R-:W-:Y:S05]  /*9340*/  @!P0 NANOSLEEP.SYNCS 0x989680 ;  /* 0x009896800000895d */ /* 0x004fea0003900000 */
[----:B------:R-:W2:Y:S02]  /*9350*/  @!P0 SYNCS.PHASECHK.TRANS64 P0, [R0+URZ], R3 ;  /* 0x00000003000085a7 */ /* 0x000ea400080010ff */
[----:B--2---:R-:W-:Y:S05]  /*9360*/  @!P0 BRA `(.L_x_169) ;  /* 0xfffffffc00f08947 */ /* 0x004fea000383ffff */
[----:B------:R-:W-:Y:S05]  /*9370*/  BRA `(.L_x_68) ;  /* 0xffffffa400847947 */ /* 0x000fea000383ffff */
.L_x_72:
[----:B------:R-:W-:-:S07]  /*9380*/  MOV R0, UR4 ;  /* 0x0000000400007c02 */ /* 0x000fce0008000f00 */
.L_x_170:
[----:B--2---:R2:W4:Y:S02]  /*9390*/  SYNCS.PHASECHK.TRANS64.TRYWAIT P0, [R0+URZ], R3 ;  /* 0x00000003000075a7 */ /* 0x00452400080011ff */
[----:B----4-:R-:W-:Y:S05]  /*93a0*/  @!P0 NANOSLEEP.SYNCS 0x989680 ;  /* 0x009896800000895d */ /* 0x010fea0003900000 */
[----:B------:R-:W4:Y:S02]  /*93b0*/  @!P0 SYNCS.PHASECHK.TRANS64 P0, [R0+URZ], R3 ;  /* 0x00000003000085a7 */ /* 0x000f2400080010ff */
[----:B----4-:R-:W-:Y:S05]  /*93c0*/  @!P0 BRA `(.L_x_170) ;  /* 0xfffffffc00f08947 */ /* 0x010fea000383ffff */
[----:B------:R-:W-:Y:S05]  /*93d0*/  BRA `(.L_x_171) ;  /* 0xffffffa800607947 */ /* 0x000fea000383ffff */
.L_x_73:
[----:B------:R-:W-:-:S07]  /*93e0*/  MOV R0, UR5 ;  /* 0x0000000500007c02 */ /* 0x000fce0008000f00 */
.L_x_172:
[----:B-1----:R1:W2:Y:S02]  /*93f0*/  SYNCS.PHASECHK.TRANS64.TRYWAIT P0, [R0+URZ], R3 ;  /* 0x00000003000075a7 */ /* 0x0022a400080011ff */
[----:B--2---:R-:W-:Y:S05]  /*9400*/  @!P0 NANOSLEEP.SYNCS 0x989680 ;  /* 0x009896800000895d */ /* 0x004fea0003900000 */
[----:B------:R-:W2:Y:S02]  /*9410*/  @!P0 SYNCS.PHASECHK.TRANS64 P0, [R0+URZ], R3 ;  /* 0x00000003000085a7 */ /* 0x000ea400080010ff */
[----:B--2---:R-:W-:Y:S05]  /*9420*/  @!P0 BRA `(.L_x_172) ;  /* 0xfffffffc00f08947 */ /* 0x004fea000383ffff */
[----:B------:R-:W-:Y:S05]  /*9430*/  BRA `(.L_x_173) ;  /* 0xffffffa8006c7947 */ /* 0x000fea000383ffff */
.L_x_74:
[----:B------:R-:W-:-:S07]  /*9440*/  MOV R0, UR5 ;  /* 0x0000000500007c02 */ /* 0x000fce0008000f00 */
.L_x_174:
[----:B-1----:R1:W2:Y:S02]  /*9450*/  SYNCS.PHASECHK.TRANS64.TRYWAIT P0, [R0+URZ], R3 ;  /* 0x00000003000075a7 */ /* 0x0022a400080011ff */
[----:B--2---:R-:W-:Y:S05]  /*9460*/  @!P0 NANOSLEEP.SYNCS 0x989680 ;  /* 0x009896800000895d */ /* 0x004fea0003900000 */
[----:B------:R-:W2:Y:S02]  /*9470*/  @!P0 SYNCS.PHASECHK.TRANS64 P0, [R0+URZ], R3 ;  /* 0x00000003000085a7 */ /* 0x000ea400080010ff */
[----:B--2---:R-:W-:Y:S05]  /*9480*/  @!P0 BRA `(.L_x_174) ;  /* 0xfffffffc00f08947 */ /* 0x004fea000383ffff */
[----:B------:R-:W-:Y:S05]  /*9490*/  BRA `(.L_x_175) ;  /* 0xffffffa800787947 */ /* 0x000fea000383ffff */
.L_x_75:
[----:B------:R-:W-:-:S07]  /*94a0*/  MOV R0, UR4 ;  /* 0x0000000400007c02 */ /* 0x000fce0008000f00 */
.L_x_176:
[----:B-1----:R1:W2:Y:S02]  /*94b0*/  SYNCS.PHASECHK.TRANS64.TRYWAIT P0, [R0+URZ], R3 ;  /* 0x00000003000075a7 */ /* 0x0022a400080011ff */
[----:B--2---:R-:W-:Y:S05]  /*94c0*/  @!P0 NANOSLEEP.SYNCS 0x989680 ;  /* 0x009896800000895d */ /* 0x004fea0003900000 */
[----:B------:R-:W2:Y:S02]  /*94d0*/  @!P0 SYNCS.PHASECHK.TRANS64 P0, [R0+URZ], R3 ;  /* 0x00000003000085a7 */ /* 0x000ea400080010ff */
[----:B--2---:R-:W-:Y:S05]  /*94e0*/  @!P0 BRA `(.L_x_176) ;  /* 0xfffffffc00f08947 */ /* 0x004fea000383ffff */
[----:B------:R-:W-:Y:S05]  /*94f0*/  BRA `(.L_x_177) ;  /* 0xffffffa800847947 */ /* 0x000fea000383ffff */
.L_x_80:
[----:B--2---:R2:W3:Y:S02]  /*9500*/  SYNCS.PHASECHK.TRANS64.TRYWAIT P0, [R12+URZ+0xd0], R9 ;  /* 0x0000d0090c0075a7 */ /* 0x0044e400080011ff */
[----:B---3--:R-:W-:Y:S05]  /*9510*/  @!P0 NANOSLEEP.SYNCS 0x989680 ;  /* 0x009896800000895d */ /* 0x008fea0003900000 */
[----:B------:R-:W3:Y:S02]  /*9520*/  @!P0 SYNCS.PHASECHK.TRANS64 P0, [R12+URZ+0xd0], R9 ;  /* 0x0000d0090c0085a7 */ /* 0x000ee400080010ff */
[----:B---3--:R-:W-:Y:S05]  /*9530*/  @!P0 BRA `(.L_x_80) ;  /* 0xfffffffc00f08947 */ /* 0x008fea000383ffff */
[----:B------:R-:W-:Y:S05]  /*9540*/  BRA `(.L_x_178) ;  /* 0xffffffac00b47947 */ /* 0x000fea000383ffff */
.L_x_83:
[----:B------:R-:W-:Y:S07]  /*9550*/  MOV R0, UR21 ;  /* 0x0000001500007c02 */ /* 0x000fee0008000f00 */
.L_x_179:
[----:B--2---:R2:W3:Y:S02]  /*9560*/  SYNCS.PHASECHK.TRANS64.TRYWAIT P2, [R0+URZ+0xc8], R11 ;  /* 0x0000c80b000075a7 */ /* 0x0044e400080411ff */
[----:B---3--:R-:W-:Y:S05]  /*9570*/  @!P2 NANOSLEEP.SYNCS 0x989680 ;  /* 0x009896800000a95d */ /* 0x008fea0003900000 */
[----:B------:R-:W3:Y:S02]  /*9580*/  @!P2 SYNCS.PHASECHK.TRANS64 P2, [R0+URZ+0xc8], R11 ;  /* 0x0000c80b0000a5a7 */ /* 0x000ee400080410ff */
[----:B---3--:R-:W-:Y:S05]  /*9590*/  @!P2 BRA `(.L_x_179) ;  /* 0xfffffffc00f0a947 */ /* 0x008fea000383ffff */
[----:B------:R-:W-:Y:S05]  /*95a0*/  BRA `(.L_x_82) ;  /* 0xffffffb4001c7947 */ /* 0x000fea000383ffff */
.L_x_86:
[----:B--2---:R-:W-:Y:S07]  /*95b0*/  MOV R0, UR21 ;  /* 0x0000001500007c02 */ /* 0x004fee0008000f00 */
.L_x_180:
[----:B--2---:R2:W3:Y:S02]  /*95c0*/  SYNCS.PHASECHK.TRANS64.TRYWAIT P0, [R0+URZ+0xa0], R9 ;  /* 0x0000a009000075a7 */ /* 0x0044e400080011ff */
[----:B---3--:R-:W-:Y:S05]  /*95d0*/  @!P0 NANOSLEEP.SYNCS 0x989680 ;  /* 0x009896800000895d */ /* 0x008fea0003900000 */
[----:B------:R-:W3:Y:S02]  /*95e0*/  @!P0 SYNCS.PHASECHK.TRANS64 P0, [R0+URZ+0xa0], R9 ;  /* 0x0000a009000085a7 */ /* 0x000ee400080010ff */
[----:B---3--:R-:W-:Y:S05]  /*95f0*/  @!P0 BRA `(.L_x_180) ;  /* 0xfffffffc00f08947 */ /* 0x008fea000383ffff */
[----:B------:R-:W-:Y:S05]  /*9600*/  BRA `(.L_x_181) ;  /* 0xffffffb400787947 */ /* 0x000fea000383ffff */
.L_x_87:
[----:B------:R-:W-:Y:S07]  /*9610*/  MOV R0, UR21 ;  /* 0x0000001500007c02 */ /* 0x000fee0008000f00 */
.L_x_182:
[----:B--2---:R2:W3:Y:S02]  /*9620*/  SYNCS.PHASECHK.TRANS64.TRYWAIT P0, [R0+URZ+0xa8], R9 ;  /* 0x0000a809000075a7 */ /* 0x0044e400080011ff */
[----:B---3--:R-:W-:Y:S05]  /*9630*/  @!P0 NANOSLEEP.SYNCS 0x989680 ;  /* 0x009896800000895d */ /* 0x008fea0003900000 */
[----:B------:R-:W3:Y:S02]  /*9640*/  @!P0 SYNCS.PHASECHK.TRANS64 P0, [R0+URZ+0xa8], R9 ;  /* 0x0000a809000085a7 */ /* 0x000ee400080010ff */
[----:B---3--:R-:W-:Y:S05]  /*9650*/  @!P0 BRA `(.L_x_182) ;  /* 0xfffffffc00f08947 */ /* 0x008fea000383ffff */
[----:B------:R-:W-:Y:S05]  /*9660*/  BRA `(.L_x_183) ;  /* 0xffffffb400b07947 */ /* 0x000fea000383ffff */
.L_x_88:
[----:B------:R-:W-:Y:S07]  /*9670*/  MOV R0, UR21 ;  /* 0x0000001500007c02 */ /* 0x000fee0008000f00 */
.L_x_184:
[----:B--2---:R2:W3:Y:S02]  /*9680*/  SYNCS.PHASECHK.TRANS64.TRYWAIT P0, [R0+URZ+0xb0], R9 ;  /* 0x0000b009000075a7 */ /* 0x0044e400080011ff */
[----:B---3--:R-:W-:Y:S05]  /*9690*/  @!P0 NANOSLEEP.SYNCS 0x989680 ;  /* 0x009896800000895d */ /* 0x008fea0003900000 */
[----:B------:R-:W3:Y:S02]  /*96a0*/  @!P0 SYNCS.PHASECHK.TRANS64 P0, [R0+URZ+0xb0], R9 ;  /* 0x0000b009000085a7 */ /* 0x000ee400080010ff */
[----:B---3--:R-:W-:Y:S05]  /*96b0*/  @!P0 BRA `(.L_x_184) ;  /* 0xfffffffc00f08947 */ /* 0x008fea000383ffff */
[----:B------:R-:W-:Y:S05]  /*96c0*/  BRA `(.L_x_185) ;  /* 0xffffffb400f47947 */ /* 0x000fea000383ffff */
.L_x_89:
[----:B------:R-:W-:Y:S07]  /*96d0*/  MOV R0, UR21 ;  /* 0x0000001500007c02 */ /* 0x000fee0008000f00 */
.L_x_186:
[----:B--2---:R2:W3:Y:S02]  /*96e0*/  SYNCS.PHASECHK.TRANS64.TRYWAIT P0, [R0+URZ+0xb8], R9 ;  /* 0x0000b809000075a7 */ /* 0x0044e400080011ff */
[----:B---3--:R-:W-:Y:S05]  /*96f0*/  @!P0 NANOSLEEP.SYNCS 0x989680 ;  /* 0x009896800000895d */ /* 0x008fea0003900000 */
[----:B------:R-:W3:Y:S02]  /*9700*/  @!P0 SYNCS.PHASECHK.TRANS64 P0, [R0+URZ+0xb8], R9 ;  /* 0x0000b809000085a7 */ /* 0x000ee400080010ff */
[----:B---3--:R-:W-:Y:S05]  /*9710*/  @!P0 BRA `(.L_x_186) ;  /* 0xfffffffc00f08947 */ /* 0x008fea000383ffff */
[----:B------:R-:W-:Y:S05]  /*9720*/  BRA `(.L_x_187) ;  /* 0xffffffb800347947 */ /* 0x000fea000383ffff */
.L_x_91:
[----:B------:R-:W-:-:S07]  /*9730*/  MOV R0, UR21 ;  /* 0x0000001500007c02 */ /* 0x000fce0008000f00 */
.L_x_188:
[----:B---3--:R3:W4:Y:S02]  /*9740*/  SYNCS.PHASECHK.TRANS64.TRYWAIT P0, [R0+URZ+0xa0], R3 ;  /* 0x0000a003000075a7 */ /* 0x00872400080011ff */
[----:B----4-:R-:W-:Y:S05]  /*9750*/  @!P0 NANOSLEEP.SYNCS 0x989680 ;  /* 0x009896800000895d */ /* 0x010fea0003900000 */
[----:B------:R-:W4:Y:S02]  /*9760*/  @!P0 SYNCS.PHASECHK.TRANS64 P0, [R0+URZ+0xa0], R3 ;  /* 0x0000a003000085a7 */ /* 0x000f2400080010ff */
[----:B----4-:R-:W-:Y:S05]  /*9770*/  @!P0 BRA `(.L_x_188) ;  /* 0xfffffffc00f08947 */ /* 0x010fea000383ffff */
[----:B------:R-:W-:Y:S05]  /*9780*/  BRA `(.L_x_189) ;  /* 0xffffffb800ac7947 */ /* 0x000fea000383ffff */
.L_x_92:
[----:B---3--:R-:W-:-:S07]  /*9790*/  MOV R0, UR21 ;  /* 0x0000001500007c02 */ /* 0x008fce0008000f00 */
.L_x_190:
[----:B---3--:R3:W4:Y:S02]  /*97a0*/  SYNCS.PHASECHK.TRANS64.TRYWAIT P0, [R0+URZ+0xa8], R3 ;  /* 0x0000a803000075a7 */ /* 0x00872400080011ff */
[----:B----4-:R-:W-:Y:S05]  /*97b0*/  @!P0 NANOSLEEP.SYNCS 0x989680 ;  /* 0x009896800000895d */ /* 0x010fea0003900000 */
[----:B------:R-:W4:Y:S02]  /*97c0*/  @!P0 SYNCS.PHASECHK.TRANS64 P0, [R0+URZ+0xa8], R3 ;  /* 0x0000a803000085a7 */ /* 0x000f2400080010ff */
[----:B----4-:R-:W-:Y:S05]  /*97d0*/  @!P0 BRA `(.L_x_190) ;  /* 0xfffffffc00f08947 */ /* 0x010fea000383ffff */
[----:B------:R-:W-:Y:S05]  /*97e0*/  BRA `(.L_x_191) ;  /* 0xffffffb8009c7947 */ /* 0x000fea000383ffff */
.L_x_93:
[----:B---3--:R-:W-:-:S07]  /*97f0*/  MOV R0, UR21 ;  /* 0x0000001500007c02 */ /* 0x008fce0008000f00 */
.L_x_192:
[----:B---3--:R3:W4:Y:S02]  /*9800*/  SYNCS.PHASECHK.TRANS64.TRYWAIT P0, [R0+URZ+0xb0], R3 ;  /* 0x0000b003000075a7 */ /* 0x00872400080011ff */
[----:B----4-:R-:W-:Y:S05]  /*9810*/  @!P0 NANOSLEEP.SYNCS 0x989680 ;  /* 0x009896800000895d */ /* 0x010fea0003900000 */
[----:B------:R-:W4:Y:S02]  /*9820*/  @!P0 SYNCS.PHASECHK.TRANS64 P0, [R0+URZ+0xb0], R3 ;  /* 0x0000b003000085a7 */ /* 0x000f2400080010ff */
[----:B----4-:R-:W-:Y:S05]  /*9830*/  @!P0 BRA `(.L_x_192) ;  /* 0xfffffffc00f08947 */ /* 0x010fea000383ffff */
[----:B------:R-:W-:Y:S05]  /*9840*/  BRA `(.L_x_193) ;  /* 0xffffffb8008c7947 */ /* 0x000fea000383ffff */
.L_x_95:
[----:B-1----:R1:W2:Y:S02]  /*9850*/  SYNCS.PHASECHK.TRANS64.TRYWAIT P0, [R3+URZ+0xd0], R0 ;  /* 0x0000d000030075a7 */ /* 0x0022a400080011ff */
[----:B--2---:R-:W-:Y:S05]  /*9860*/  @!P0 NANOSLEEP.SYNCS 0x989680 ;  /* 0x009896800000895d */ /* 0x004fea0003900000 */
[----:B------:R-:W2:Y:S02]  /*9870*/  @!P0 SYNCS.PHASECHK.TRANS64 P0, [R3+URZ+0xd0], R0 ;  /* 0x0000d000030085a7 */ /* 0x000ea400080010ff */
[----:B--2---:R-:W-:Y:S05]  /*9880*/  @!P0 BRA `(.L_x_95) ;  /* 0xfffffffc00f08947 */ /* 0x004fea000383ffff */
[----:B------:R-:W-:Y:S05]  /*9890*/  BRA `(.L_x_194) ;  /* 0xffffffbc005c7947 */ /* 0x000fea000383ffff */
.L_x_106:
[----:B-1----:R-:W-:Y:S04]  /*98a0*/  MOV R0, UR44 ;  /* 0x0000002c00007c02 */ /* 0x002fe80008000f00 */
[----:B------:R1:W2:Y:S03]  /*98b0*/  SYNCS.PHASECHK.TRANS64.TRYWAIT P1, [R0+URZ+0x80], R5 ;  /* 0x00008005000075a7 */ /* 0x0002a600080211ff */
[----:B--2---:R-:W-:Y:S05]  /*98c0*/  @!P1 NANOSLEEP.SYNCS 0x989680 ;  /* 0x009896800000995d */ /* 0x004fea0003900000 */
[----:B------:R-:W2:Y:S02]  /*98d0*/  @!P1 SYNCS.PHASECHK.TRANS64 P1, [R0+URZ+0x80], R5 ;  /* 0x00008005000095a7 */ /* 0x000ea400080210ff */
[----:B--2---:R-:W-:Y:S05]  /*98e0*/  @!P1 BRA `(.L_x_106) ;  /* 0xfffffffc00ec9947 */ /* 0x004fea000383ffff */
[----:B------:R-:W-:Y:S05]  /*98f0*/  BRA `(.L_x_105) ;  /* 0xffffffc800f07947 */ /* 0x000fea000383ffff */
.L_x_108:
[----:B-1----:R1:W4:Y:S02]  /*9900*/  SYNCS.PHASECHK.TRANS64.TRYWAIT P0, [R80+URZ+0xf0], R3 ;  /* 0x0000f003500075a7 */ /* 0x00232400080011ff */
[----:B----4-:R-:W-:Y:S05]  /*9910*/  @!P0 NANOSLEEP.SYNCS 0x989680 ;  /* 0x009896800000895d */ /* 0x010fea0003900000 */
[----:B------:R-:W4:Y:S02]  /*9920*/  @!P0 SYNCS.PHASECHK.TRANS64 P0, [R80+URZ+0xf0], R3 ;  /* 0x0000f003500085a7 */ /* 0x000f2400080010ff */
[----:B----4-:R-:W-:Y:S05]  /*9930*/  @!P0 BRA `(.L_x_108) ;  /* 0xfffffffc00f08947 */ /* 0x010fea000383ffff */
[----:B------:R-:W-:Y:S05]  /*9940*/  BRA `(.L_x_107) ;  /* 0xffffffcc001c7947 */ /* 0x000fea000383ffff */
.L_x_117:
[----:B-1----:R1:W2:Y:S02]  /*9950*/  SYNCS.PHASECHK.TRANS64.TRYWAIT P0, [R3+URZ+0x80], R0 ;  /* 0x00008000030075a7 */ /* 0x0022a400080011ff */
[----:B--2---:R-:W-:Y:S05]  /*9960*/  @!P0 NANOSLEEP.SYNCS 0x989680 ;  /* 0x009896800000895d */ /* 0x004fea0003900000 */
[----:B------:R-:W2:Y:S02]  /*9970*/  @!P0 SYNCS.PHASECHK.TRANS64 P0, [R3+URZ+0x80], R0 ;  /* 0x00008000030085a7 */ /* 0x000ea400080010ff */
[----:B--2---:R-:W-:Y:S05]  /*9980*/  @!P0 BRA `(.L_x_117) ;  /* 0xfffffffc00f08947 */ /* 0x004fea000383ffff */
[----:B------:R-:W-:Y:S05]  /*9990*/  BRA `(.L_x_116) ;  /* 0xffffffd400407947 */ /* 0x000fea000383ffff */
.L_x_125:
[----:B-1----:R1:W3:Y:S02]  /*99a0*/  SYNCS.PHASECHK.TRANS64.TRYWAIT P0, [R89+URZ+0x80], R4 ;  /* 0x00008004590075a7 */ /* 0x0022e400080011ff */
[----:B---3--:R-:W-:Y:S05]  /*99b0*/  @!P0 NANOSLEEP.SYNCS 0x989680 ;  /* 0x009896800000895d */ /* 0x008fea0003900000 */
[----:B------:R-:W3:Y:S02]  /*99c0*/  @!P0 SYNCS.PHASECHK.TRANS64 P0, [R89+URZ+0x80], R4 ;  /* 0x00008004590085a7 */ /* 0x000ee400080010ff */
[----:B---3--:R-:W-:Y:S05]  /*99d0*/  @!P0 BRA `(.L_x_125) ;  /* 0xfffffffc00f08947 */ /* 0x008fea000383ffff */
[----:B------:R-:W-:Y:S05]  /*99e0*/  BRA `(.L_x_124) ;  /* 0xffffffdc00887947 */ /* 0x000fea000383ffff */
.L_x_133:
[----:B-1----:R1:W3:Y:S02]  /*99f0*/  SYNCS.PHASECHK.TRANS64.TRYWAIT P0, [R92+URZ+0x80], R3 ;  /* 0x000080035c0075a7 */ /* 0x0022e400080011ff */
[----:B---3--:R-:W-:Y:S05]  /*9a00*/  @!P0 NANOSLEEP.SYNCS 0x989680 ;  /* 0x009896800000895d */ /* 0x008fea0003900000 */
[----:B------:R-:W3:Y:S02]  /*9a10*/  @!P0 SYNCS.PHASECHK.TRANS64 P0, [R92+URZ+0x80], R3 ;  /* 0x000080035c0085a7 */ /* 0x000ee400080010ff */
[----:B---3--:R-:W-:Y:S05]  /*9a20*/  @!P0 BRA `(.L_x_133) ;  /* 0xfffffffc00f08947 */ /* 0x008fea000383ffff */
[----:B------:R-:W-:Y:S05]  /*9a30*/  BRA `(.L_x_132) ;  /* 0xffffffe400cc7947 */ /* 0x000fea000383ffff */
        .weak           $__internal_0_$__cuda_sm10x_tcgen05_guardrail_trap_col_being_dealloced_not_returned_by_alloc
        .type           $__internal_0_$__cuda_sm10x_tcgen05_guardrail_trap_col_being_dealloced_not_returned_by_alloc,@function
        .size           $__internal_0_$__cuda_sm10x_tcgen05_guardrail_trap_col_being_dealloced_not_returned_by_alloc,($__internal_1_$__cuda_sm10x_tcgen05_guardrail_trap_phase_invalid_during_alloc - $__internal_0_$__cuda_sm10x_tcgen05_guardrail_trap_col_being_dealloced_not_returned_by_alloc)
$__internal_0_$__cuda_sm10x_tcgen05_guardrail_trap_col_being_dealloced_not_returned_by_alloc:
[----:B------:R-:W-:Y:S05]  /*9a40*/  BPT.TRAP 0x1 ;  /* 0x000000040000795c */ /* 0x000fea0000300000 */
[----:B------:R-:W-:-:S04]  /*9a50*/  HFMA2 R3, -RZ, RZ, 0, 0 ;  /* 0x00000000ff037431 */ /* 0x000fc800000001ff */
[----:B------:R-:W-:Y:S05]  /*9a60*/  RET.REL.NODEC R2 `(_ZN7cutlass13device_kernelINS_4gemm6kernel13GemmUniversalIN4cute5tupleIJiiiiEEENS1_10collective13CollectiveMmaINS1_35MainloopSm100TmaUmmaWarpSpecializedILi8ELi2ELi4ENS5_IJNS4_1CILi1EEENSA_ILi2EEESB_EEEEENS5_IJNSA_ILi64EEENSA_ILi128EEENSA_ILi32EEEEEENS_10tfloat32_tENS5_IJlSB_lEEESJ_SK_NS4_8TiledMMAINS4_8MMA_AtomIJNS4_17SM100_MMA_TF32_SSISJ_SJ_fLi64ELi128ELNS4_4UMMA5MajorE0ELSP_0ELNSO_7ScaleInE0ELSQ_0EEEEEENS4_6LayoutINS5_IJSB_SB_SB_EEENS5_IJNSA_ILi0EEESV_SV_EEEEENS5_IJNS4_10UnderscoreESY_SY_EEEEENS4_23SM90_TMA_LOAD_MULTICASTENS4_14ComposedLayoutINS4_7SwizzleILi3ELi4ELi3EEENS4_18smem_ptr_flag_bitsILi32EEENST_INS5_IJNSA_ILi8EEESH_EEENS5_IJSH_SB_EEEEEEEvNS4_8identityENS4_13SM90_TMA_LOADES1B_vS1C_EENS_8epilogue10collective18CollectiveEpilogueINS1F_23Sm100TmaWarpSpecializedILi4ELi2ELi16ELb1ELb0EEEJSI_NS5_IJNST_ISF_SB_EENST_ISH_SB_EEEEESJ_SK_SJ_SK_NS1F_6fusion15FusionCallbacksIS1J_NS1N_17LinearCombinationISJ_fSJ_fLNS_15FloatRoundStyleE2EEESI_S1M_JEEENS4_5SM1004TMEM4LOAD26SM100_TMEM_LOAD_16dp128b8xES1D_S1B_NS4_17SM75_U32x4_LDSM_NENS4_14SM90_TMA_STOREES1B_NS4_17SM90_U32x4_STSM_NENS4_39AutoVectorizingCopyWithAssumedAlignmentILi128EEEEEEvvEEEEvNT_6ParamsE) ;  /* 0xffffff6402647950 */ /* 0x000fea0003c3ffff */
        .weak           $__internal_1_$__cuda_sm10x_tcgen05_guardrail_trap_phase_invalid_during_alloc
        .type           $__internal_1_$__cuda_sm10x_tcgen05_guardrail_trap_phase_invalid_during_alloc,@function
        .size           $__internal_1_$__cuda_sm10x_tcgen05_guardrail_trap_phase_invalid_during_alloc,($__internal_2_$__cuda_sm10x_tcgen05_guardrail_trap_unallocated_columns_being_dealloced - $__internal_1_$__cuda_sm10x_tcgen05_guardrail_trap_phase_invalid_during_alloc)
$__internal_1_$__cuda_sm10x_tcgen05_guardrail_trap_phase_invalid_during_alloc:
[----:B------:R-:W-:Y:S05]  /*9a70*/  BPT.TRAP 0x1 ;  /* 0x000000040000795c */ /* 0x000fea0000300000 */
[----:B------:R-:W-:-:S04]  /*9a80*/  MOV R5, 0x0 ;  /* 0x0000000000057802 */ /* 0x000fc80000000f00 */
[----:B------:R-:W-:Y:S05]  /*9a90*/  RET.REL.NODEC R4 `(_ZN7cutlass13device_kernelINS_4gemm6kernel13GemmUniversalIN4cute5tupleIJiiiiEEENS1_10collective13CollectiveMmaINS1_35MainloopSm100TmaUmmaWarpSpecializedILi8ELi2ELi4ENS5_IJNS4_1CILi1EEENSA_ILi2EEESB_EEEEENS5_IJNSA_ILi64EEENSA_ILi128EEENSA_ILi32EEEEEENS_10tfloat32_tENS5_IJlSB_lEEESJ_SK_NS4_8TiledMMAINS4_8MMA_AtomIJNS4_17SM100_MMA_TF32_SSISJ_SJ_fLi64ELi128ELNS4_4UMMA5MajorE0ELSP_0ELNSO_7ScaleInE0ELSQ_0EEEEEENS4_6LayoutINS5_IJSB_SB_SB_EEENS5_IJNSA_ILi0EEESV_SV_EEEEENS5_IJNS4_10UnderscoreESY_SY_EEEEENS4_23SM90_TMA_LOAD_MULTICASTENS4_14ComposedLayoutINS4_7SwizzleILi3ELi4ELi3EEENS4_18smem_ptr_flag_bitsILi32EEENST_INS5_IJNSA_ILi8EEESH_EEENS5_IJSH_SB_EEEEEEEvNS4_8identityENS4_13SM90_TMA_LOADES1B_vS1C_EENS_8epilogue10collective18CollectiveEpilogueINS1F_23Sm100TmaWarpSpecializedILi4ELi2ELi16ELb1ELb0EEEJSI_NS5_IJNST_ISF_SB_EENST_ISH_SB_EEEEESJ_SK_SJ_SK_NS1F_6fusion15FusionCallbacksIS1J_NS1N_17LinearCombinationISJ_fSJ_fLNS_15FloatRoundStyleE2EEESI_S1M_JEEENS4_5SM1004TMEM4LOAD26SM100_TMEM_LOAD_16dp128b8xES1D_S1B_NS4_17SM75_U32x4_LDSM_NENS4_14SM90_TMA_STOREES1B_NS4_17SM90_U32x4_STSM_NENS4_39AutoVectorizingCopyWithAssumedAlignmentILi128EEEEEEvvEEEEvNT_6ParamsE) ;  /* 0xffffff6404587950 */ /* 0x000fea0003c3ffff */
        .weak           $__internal_2_$__cuda_sm10x_tcgen05_guardrail_trap_unallocated_columns_being_dealloced
        .type           $__internal_2_$__cuda_sm10x_tcgen05_guardrail_trap_unallocated_columns_being_dealloced,@function
        .size           $__internal_2_$__cuda_sm10x_tcgen05_guardrail_trap_unallocated_columns_being_dealloced,(.L_x_196 - $__internal_2_$__cuda_sm10x_tcgen05_guardrail_trap_unallocated_columns_being_dealloced)
$__internal_2_$__cuda_sm10x_tcgen05_guardrail_trap_unallocated_columns_being_dealloced:
[----:B------:R-:W-:Y:S05]  /*9aa0*/  BPT.TRAP 0x1 ;  /* 0x000000040000795c */ /* 0x000fea0000300000 */
[----:B------:R-:W-:-:S04]  /*9ab0*/  HFMA2 R3, -RZ, RZ, 0, 0 ;  /* 0x00000000ff037431 */ /* 0x000fc800000001ff */
[----:B------:R-:W-:Y:S05]  /*9ac0*/  RET.REL.NODEC R2 `(_ZN7cutlass13device_kernelINS_4gemm6kernel13GemmUniversalIN4cute5tupleIJiiiiEEENS1_10collective13CollectiveMmaINS1_35MainloopSm100TmaUmmaWarpSpecializedILi8ELi2ELi4ENS5_IJNS4_1CILi1EEENSA_ILi2EEESB_EEEEENS5_IJNSA_ILi64EEENSA_ILi128EEENSA_ILi32EEEEEENS_10tfloat32_tENS5_IJlSB_lEEESJ_SK_NS4_8TiledMMAINS4_8MMA_AtomIJNS4_17SM100_MMA_TF32_SSISJ_SJ_fLi64ELi128ELNS4_4UMMA5MajorE0ELSP_0ELNSO_7ScaleInE0ELSQ_0EEEEEENS4_6LayoutINS5_IJSB_SB_SB_EEENS5_IJNSA_ILi0EEESV_SV_EEEEENS5_IJNS4_10UnderscoreESY_SY_EEEEENS4_23SM90_TMA_LOAD_MULTICASTENS4_14ComposedLayoutINS4_7SwizzleILi3ELi4ELi3EEENS4_18smem_ptr_flag_bitsILi32EEENST_INS5_IJNSA_ILi8EEESH_EEENS5_IJSH_SB_EEEEEEEvNS4_8identityENS4_13SM90_TMA_LOADES1B_vS1C_EENS_8epilogue10collective18CollectiveEpilogueINS1F_23Sm100TmaWarpSpecializedILi4ELi2ELi16ELb1ELb0EEEJSI_NS5_IJNST_ISF_SB_EENST_ISH_SB_EEEEESJ_SK_SJ_SK_NS1F_6fusion15FusionCallbacksIS1J_NS1N_17LinearCombinationISJ_fSJ_fLNS_15FloatRoundStyleE2EEESI_S1M_JEEENS4_5SM1004TMEM4LOAD26SM100_TMEM_LOAD_16dp128b8xES1D_S1B_NS4_17SM75_U32x4_LDSM_NENS4_14SM90_TMA_STOREES1B_NS4_17SM90_U32x4_STSM_NENS4_39AutoVectorizingCopyWithAssumedAlignmentILi128EEEEEEvvEEEEvNT_6ParamsE) ;  /* 0xffffff64024c7950 */ /* 0x000fea0003c3ffff */
.L_x_195:
[----:B------:R-:W-:-:S00]  /*9ad0*/  BRA `(.L_x_195) ;  /* 0xfffffffc00fc7947 */ /* 0x000fc0000383ffff */
[----:B------:R-:W-:-:S00]  /*9ae0*/  NOP ;  /* 0x0000000000007918 */ /* 0x000fc00000000000 */
        /* <DEDUP_REMOVED lines=9> */
.L_x_196:


//--------------------- .nv.global.init           --------------------------
	.section	.nv.global.init,"aw",@progbits
.nv.global.init:
	.type		$str$27,@object
	.size		$str$27,($str$28 - $str$27)
$str$27:
        /*0000*/ 	.byte	0x28, 0x61, 0x64, 0x64, 0x72, 0x65, 0x73, 0x73, 0x20, 0x26, 0x20, 0x6d, 0x61, 0x73, 0x6b, 0x29
        /*0010*/ 	.byte	0x20, 0x3d, 0x3d, 0x20, 0x30, 0x00
	.type		$str$28,@object
	.size		$str$28,($str$26 - $str$28)
$str$28:
        /*0016*/ 	.byte	0x2f, 0x74, 0x6d, 0x70, 0x2f, 0x63, 0x75, 0x74, 0x6c, 0x61, 0x73, 0x73, 0x5f, 0x73, 0x77, 0x65
        /*0026*/ 	.byte	0x65, 0x70, 0x5f, 0x73, 0x72, 0x63, 0x2f, 0x69, 0x6e, 0x63, 0x6c, 0x75, 0x64, 0x65, 0x2f, 0x63
        /*0036*/ 	.byte	0x75, 0x74, 0x65, 0x2f, 0x70, 0x6f, 0x69, 0x6e, 0x74, 0x65, 0x72, 0x5f, 0x66, 0x6c, 0x61, 0x67
        /*0046*/ 	.byte	0x67, 0x65, 0x64, 0x2e, 0x68, 0x70, 0x70, 0x00
	.type		$str$26,@object
	.size		$str$26,($str$25 - $str$26)
$str$26:
        /*004e*/ 	.byte	0x2f, 0x74, 0x6d, 0x70, 0x2f, 0x63, 0x75, 0x74, 0x6c, 0x61, 0x73, 0x73, 0x5f, 0x73, 0x77, 0x65
        /*005e*/ 	.byte	0x65, 0x70, 0x5f, 0x73, 0x72, 0x63, 0x2f, 0x69, 0x6e, 0x63, 0x6c, 0x75, 0x64, 0x65, 0x2f, 0x63
        /*006e*/ 	.byte	0x75, 0x74, 0x65, 0x2f, 0x61, 0x74, 0x6f, 0x6d, 0x2f, 0x63, 0x6f, 0x70, 0x79, 0x5f, 0x74, 0x72
        /*007e*/ 	.byte	0x61, 0x69, 0x74, 0x73, 0x5f, 0x73, 0x6d, 0x31, 0x30, 0x30, 0x2e, 0x68, 0x70, 0x70, 0x00
	.type		$str$25,@object
	.size		$str$25,(__unnamed_1 - $str$25)
$str$25:
        /*008d*/ 	.byte	0x28, 0x28, 0x75, 0x69, 0x6e, 0x74, 0x33, 0x32, 0x5f, 0x74, 0x28, 0x74, 0x68, 0x72, 0x65, 0x61
        /*009d*/ 	.byte	0x64, 0x49, 0x64, 0x78, 0x2e, 0x78, 0x29, 0x20, 0x2f, 0x20, 0x33, 0x32, 0x29, 0x20, 0x25, 0x20
        /*00ad*/ 	.byte	0x34, 0x29, 0x20, 0x3d, 0x3d, 0x20, 0x28, 0x28, 0x28, 0x74, 0x6d, 0x65, 0x6d, 0x5f, 0x61, 0x64
        /*00bd*/ 	.byte	0x64, 0x72, 0x20, 0x3e, 0x3e, 0x20, 0x31, 0x36, 0x29, 0x20, 0x2f, 0x20, 0x33, 0x32, 0x29, 0x20
        /*00cd*/ 	.byte	0x25, 0x20, 0x34, 0x29, 0x00
	.type		__unnamed_1,@object
	.size		__unnamed_1,(__unnamed_2 - __unnamed_1)
__unnamed_1:
        /*00d2*/ 	.byte	0x61, 0x75, 0x74, 0x6f, 0x20, 0x63, 0x75, 0x74, 0x65, 0x3a, 0x3a, 0x61, 0x73, 0x5f, 0x70, 0x6f
        /* <DEDUP_REMOVED lines=24> */
        /*0262*/ 	.byte	0x30, 0x34, 0x38, 0x3e, 0x3e, 0x3e, 0x3e, 0x5d, 0x00
	.type		__unnamed_2,@object
	.size		__unnamed_2,(.L_2 - __unnamed_2)
__unnamed_2:
        /* <DEDUP_REMOVED lines=45> */
        /*053b*/ 	.byte	0x3e, 0x3e, 0x3e, 0x5d, 0x00
.L_2:


//--------------------- .nv.shared._ZN7cutlass13device_kernelINS_4gemm6kernel13GemmUniversalIN4cute5tupleIJiiiiEEENS1_10collective13CollectiveMmaINS1_35MainloopSm100TmaUmmaWarpSpecializedILi8ELi2ELi4ENS5_IJNS4_1CILi1EEENSA_ILi2EEESB_EEEEENS5_IJNSA_ILi64EEENSA_ILi128EEENSA_ILi32EEEEEENS_10tfloat32_tENS5_IJlSB_lEEESJ_SK_NS4_8TiledMMAINS4_8MMA_AtomIJNS4_17SM100_MMA_TF32_SSISJ_SJ_fLi64ELi128ELNS4_4UMMA5MajorE0ELSP_0ELNSO_7ScaleInE0ELSQ_0EEEEEENS4_6LayoutINS5_IJSB_SB_SB_EEENS5_IJNSA_ILi0EEESV_SV_EEEEENS5_IJNS4_10UnderscoreESY_SY_EEEEENS4_23SM90_TMA_LOAD_MULTICASTENS4_14ComposedLayoutINS4_7SwizzleILi3ELi4ELi3EEENS4_18smem_ptr_flag_bitsILi32EEENST_INS5_IJNSA_ILi8EEESH_EEENS5_IJSH_SB_EEEEEEEvNS4_8identityENS4_13SM90_TMA_LOADES1B_vS1C_EENS_8epilogue10collective18CollectiveEpilogueINS1F_23Sm100TmaWarpSpecializedILi4ELi2ELi16ELb1ELb0EEEJSI_NS5_IJNST_ISF_SB_EENST_ISH_SB_EEEEESJ_SK_SJ_SK_NS1F_6fusion15FusionCallbacksIS1J_NS1N_17LinearCombinationISJ_fSJ_fLNS_15FloatRoundStyleE2EEESI_S1M_JEEENS4_5SM1004TMEM4LOAD26SM100_TMEM_LOAD_16dp128b8xES1D_S1B_NS4_17SM75_U32x4_LDSM_NENS4_14SM90_TMA_STOREES1B_NS4_17SM90_U32x4_STSM_NENS4_39AutoVectorizingCopyWithAssumedAlignmentILi128EEEEEEvvEEEEvNT_6ParamsE --------------------------
	.section	.nv.shared._ZN7cutlass13device_kernelINS_4gemm6kernel13GemmUniversalIN4cute5tupleIJiiiiEEENS1_10collective13CollectiveMmaINS1_35MainloopSm100TmaUmmaWarpSpecializedILi8ELi2ELi4ENS5_IJNS4_1CILi1EEENSA_ILi2EEESB_EEEEENS5_IJNSA_ILi64EEENSA_ILi128EEENSA_ILi32EEEEEENS_10tfloat32_tENS5_IJlSB_lEEESJ_SK_NS4_8TiledMMAINS4_8MMA_AtomIJNS4_17SM100_MMA_TF32_SSISJ_SJ_fLi64ELi128ELNS4_4UMMA5MajorE0ELSP_0ELNSO_7ScaleInE0ELSQ_0EEEEEENS4_6LayoutINS5_IJSB_SB_SB_EEENS5_IJNSA_ILi0EEESV_SV_EEEEENS5_IJNS4_10UnderscoreESY_SY_EEEEENS4_23SM90_TMA_LOAD_MULTICASTENS4_14ComposedLayoutINS4_7SwizzleILi3ELi4ELi3EEENS4_18smem_ptr_flag_bitsILi32EEENST_INS5_IJNSA_ILi8EEESH_EEENS5_IJSH_SB_EEEEEEEvNS4_8identityENS4_13SM90_TMA_LOADES1B_vS1C_EENS_8epilogue10collective18CollectiveEpilogueINS1F_23Sm100TmaWarpSpecializedILi4ELi2ELi16ELb1ELb0EEEJSI_NS5_IJNST_ISF_SB_EENST_ISH_SB_EEEEESJ_SK_SJ_SK_NS1F_6fusion15FusionCallbacksIS1J_NS1N_17LinearCombinationISJ_fSJ_fLNS_15FloatRoundStyleE2EEESI_S1M_JEEENS4_5SM1004TMEM4LOAD26SM100_TMEM_LOAD_16dp128b8xES1D_S1B_NS4_17SM75_U32x4_LDSM_NENS4_14SM90_TMA_STOREES1B_NS4_17SM90_U32x4_STSM_NENS4_39AutoVectorizingCopyWithAssumedAlignmentILi128EEEEEEvvEEEEvNT_6ParamsE,"aw",@nobits
	.sectionflags	@""
	.align	16
	.zero		1024


//--------------------- .nv.shared.reserved.0     --------------------------
	.section	.nv.shared.reserved.0,"aw",@nobits
	.weak		__nv_reservedSMEM_offset_0_alias
	.size		__nv_reservedSMEM_offset_0_alias, 0, 64
	.other		__nv_reservedSMEM_offset_0_alias,@"STO_CUDA_RESERVED_SHARED STV_DEFAULT"
__nv_reservedSMEM_offset_0_alias:
	.zero		0
.nv.shared.reserved.0:
	.zero		64
	.weak		__nv_reservedSMEM_tcgen05_partition
	.type		__nv_reservedSMEM_tcgen05_partition,@object
	.size		__nv_reservedSMEM_tcgen05_partition,(.L_0 - __nv_reservedSMEM_tcgen05_partition)
__nv_reservedSMEM_tcgen05_partition:
	.zero		32
.L_0:


//--------------------- .nv.global                --------------------------
	.section	.nv.global,"aw",@nobits
.nv.global:
	.type		_ZN40_INTERNAL_3fd52092_4_k_cu_04a1426f_214384cute1_E,@object
	.size		_ZN40_INTERNAL_3fd52092_4_k_cu_04a1426f_214384cute1_E,(_ZN40_INTERNAL_3fd52092_4_k_cu_04a1426f_214384cuda3std3__45__cpo6cbeginE - _ZN40_INTERNAL_3fd52092_4_k_cu_04a1426f_214384cute1_E)
_ZN40_INTERNAL_3fd52092_4_k_cu_04a1426f_214384cute1_E:
	.zero		1
	.type		_ZN40_INTERNAL_3fd52092_4_k_cu_04a1426f_214384cuda3std3__45__cpo6cbeginE,@object
	.size		_ZN40_INTERNAL_3fd52092_4_k_cu_04a1426f_214384cuda3std3__45__cpo6cbeginE,(_ZN40_INTERNAL_3fd52092_4_k_cu_04a1426f_214384cuda3std3__48in_placeE - _ZN40_INTERNAL_3fd52092_4_k_cu_04a1426f_214384cuda3std3__45__cpo6cbeginE)
_ZN40_INTERNAL_3fd52092_4_k_cu_04a1426f_214384cuda3std3__45__cpo6cbeginE:
	.zero		1
	.type		_ZN40_INTERNAL_3fd52092_4_k_cu_04a1426f_214384cuda3std3__48in_placeE,@object
	.size		_ZN40_INTERNAL_3fd52092_4_k_cu_04a1426f_214384cuda3std3__48in_placeE,(_ZN40_INTERNAL_3fd52092_4_k_cu_04a1426f_214384cuda3std6ranges3__45__cpo9iter_moveE - _ZN40_INTERNAL_3fd52092_4_k_cu_04a1426f_214384cuda3std3__48in_placeE)
_ZN40_INTERNAL_3fd52092_4_k_cu_04a1426f_214384cuda3std3__48in_placeE:
	.zero		1
	.type		_ZN40_INTERNAL_3fd52092_4_k_cu_04a1426f_214384cuda3std6ranges3__45__cpo9iter_moveE,@object
	.size		_ZN40_INTERNAL_3fd52092_4_k_cu_04a1426f_214384cuda3std6ranges3__45__cpo9iter_moveE,(_ZN40_INTERNAL_3fd52092_4_k_cu_04a1426f_214384cuda3std3__45__cpo5beginE - _ZN40_INTERNAL_3fd52092_4_k_cu_04a1426f_214384cuda3std6ranges3__45__cpo9iter_moveE)
_ZN40_INTERNAL_3fd52092_4_k_cu_04a1426f_214384cuda3std6ranges3__45__cpo9iter_moveE:
	.zero		1
	.type		_ZN40_INTERNAL_3fd52092_4_k_cu_04a1426f_214384cuda3std3__45__cpo5beginE,@object
	.size		_ZN40_INTERNAL_3fd52092_4_k_cu_04a1426f_214384cuda3std3__45__cpo5beginE,(_ZN40_INTERNAL_3fd52092_4_k_cu_04a1426f_214384cuda3std3__442_GLOBAL__N__3fd52092_4_k_cu_04a1426f_214386ignoreE - _ZN40_INTERNAL_3fd52092_4_k_cu_04a1426f_214384cuda3std3__45__cpo5beginE)
_ZN40_INTERNAL_3fd52092_4_k_cu_04a1426f_214384cuda3std3__45__cpo5beginE:
	.zero		1
	.type		_ZN40_INTERNAL_3fd52092_4_k_cu_04a1426f_214384cuda3std3__442_GLOBAL__N__3fd52092_4_k_cu_04a1426f_214386ignoreE,@object
	.size		_ZN40_INTERNAL_3fd52092_4_k_cu_04a1426f_214384cuda3std3__442_GLOBAL__N__3fd52092_4_k_cu_04a1426f_214386ignoreE,(_ZN40_INTERNAL_3fd52092_4_k_cu_04a1426f_214384cute7productE - _ZN40_INTERNAL_3fd52092_4_k_cu_04a1426f_214384cuda3std3__442_GLOBAL__N__3fd52092_4_k_cu_04a1426f_214386ignoreE)
_ZN40_INTERNAL_3fd52092_4_k_cu_04a1426f_214384cuda3std3__442_GLOBAL__N__3fd52092_4_k_cu_04a1426f_214386ignoreE:
	.zero		1
	.type		_ZN40_INTERNAL_3fd52092_4_k_cu_04a1426f_214384cute7productE,@object
	.size		_ZN40_INTERNAL_3fd52092_4_k_cu_04a1426f_214384cute7productE,(_ZN40_INTERNAL_3fd52092_4_k_cu_04a1426f_214384cuda3std3__45__cpo3endE - _ZN40_INTERNAL_3fd52092_4_k_cu_04a1426f_214384cute7productE)
_ZN40_INTERNAL_3fd52092_4_k_cu_04a1426f_214384cute7productE:
	.zero		1
	.type		_ZN40_INTERNAL_3fd52092_4_k_cu_04a1426f_214384cuda3std3__45__cpo3endE,@object
	.size		_ZN40_INTERNAL_3fd52092_4_k_cu_04a1426f_214384cuda3std3__45__cpo3endE,(_ZN40_INTERNAL_3fd52092_4_k_cu_04a1426f_214384cuda3std3__419piecewise_constructE - _ZN40_INTERNAL_3fd52092_4_k_cu_04a1426f_214384cuda3std3__45__cpo3endE)
_ZN40_INTERNAL_3fd52092_4_k_cu_04a1426f_214384cuda3std3__45__cpo3endE:
	.zero		1
	.type		_ZN40_INTERNAL_3fd52092_4_k_cu_04a1426f_214384cuda3std3__419piecewise_constructE,@object
	.size		_ZN40_INTERNAL_3fd52092_4_k_cu_04a1426f_214384cuda3std3__419piecewise_constructE,(_ZN40_INTERNAL_3fd52092_4_k_cu_04a1426f_214384cuda3std3__45__cpo4cendE - _ZN40_INTERNAL_3fd52092_4_k_cu_04a1426f_214384cuda3std3__419piecewise_constructE)
_ZN40_INTERNAL_3fd52092_4_k_cu_04a1426f_214384cuda3std3__419piecewise_constructE:
	.zero		1
	.type		_ZN40_INTERNAL_3fd52092_4_k_cu_04a1426f_214384cuda3std3__45__cpo4cendE,@object
	.size		_ZN40_INTERNAL_3fd52092_4_k_cu_04a1426f_214384cuda3std3__45__cpo4cendE,(_ZN40_INTERNAL_3fd52092_4_k_cu_04a1426f_214384cuda3std6ranges3__45__cpo4swapE - _ZN40_INTERNAL_3fd52092_4_k_cu_04a1426f_214384cuda3std3__45__cpo4cendE)
_ZN40_INTERNAL_3fd52092_4_k_cu_04a1426f_214384cuda3std3__45__cpo4cendE:
	.zero		1
	.type		_ZN40_INTERNAL_3fd52092_4_k_cu_04a1426f_214384cuda3std6ranges3__45__cpo4swapE,@object
	.size		_ZN40_INTERNAL_3fd52092_4_k_cu_04a1426f_214384cuda3std6ranges3__45__cpo4swapE,(.L_10 - _ZN40_INTERNAL_3fd52092_4_k_cu_04a1426f_214384cuda3std6ranges3__45__cpo4swapE)
_ZN40_INTERNAL_3fd52092_4_k_cu_04a1426f_214384cuda3std6ranges3__45__cpo4swapE:
	.zero		1
.L_10:


//--------------------- .nv.constant0._ZN7cutlass13device_kernelINS_4gemm6kernel13GemmUniversalIN4cute5tupleIJiiiiEEENS1_10collective13CollectiveMmaINS1_35MainloopSm100TmaUmmaWarpSpecializedILi8ELi2ELi4ENS5_IJNS4_1CILi1EEENSA_ILi2EEESB_EEEEENS5_IJNSA_ILi64EEENSA_ILi128EEENSA_ILi32EEEEEENS_10tfloat32_tENS5_IJlSB_lEEESJ_SK_NS4_8TiledMMAINS4_8MMA_AtomIJNS4_17SM100_MMA_TF32_SSISJ_SJ_fLi64ELi128ELNS4_4UMMA5MajorE0ELSP_0ELNSO_7ScaleInE0ELSQ_0EEEEEENS4_6LayoutINS5_IJSB_SB_SB_EEENS5_IJNSA_ILi0EEESV_SV_EEEEENS5_IJNS4_10UnderscoreESY_SY_EEEEENS4_23SM90_TMA_LOAD_MULTICASTENS4_14ComposedLayoutINS4_7SwizzleILi3ELi4ELi3EEENS4_18smem_ptr_flag_bitsILi32EEENST_INS5_IJNSA_ILi8EEESH_EEENS5_IJSH_SB_EEEEEEEvNS4_8identityENS4_13SM90_TMA_LOADES1B_vS1C_EENS_8epilogue10collective18CollectiveEpilogueINS1F_23Sm100TmaWarpSpecializedILi4ELi2ELi16ELb1ELb0EEEJSI_NS5_IJNST_ISF_SB_EENST_ISH_SB_EEEEESJ_SK_SJ_SK_NS1F_6fusion15FusionCallbacksIS1J_NS1N_17LinearCombinationISJ_fSJ_fLNS_15FloatRoundStyleE2EEESI_S1M_JEEENS4_5SM1004TMEM4LOAD26SM100_TMEM_LOAD_16dp128b8xES1D_S1B_NS4_17SM75_U32x4_LDSM_NENS4_14SM90_TMA_STOREES1B_NS4_17SM90_U32x4_STSM_NENS4_39AutoVectorizingCopyWithAssumedAlignmentILi128EEEEEEvvEEEEvNT_6ParamsE --------------------------
	.section	.nv.constant0._ZN7cutlass13device_kernelINS_4gemm6kernel13GemmUniversalIN4cute5tupleIJiiiiEEENS1_10collective13CollectiveMmaINS1_35MainloopSm100TmaUmmaWarpSpecializedILi8ELi2ELi4ENS5_IJNS4_1CILi1EEENSA_ILi2EEESB_EEEEENS5_IJNSA_ILi64EEENSA_ILi128EEENSA_ILi32EEEEEENS_10tfloat32_tENS5_IJlSB_lEEESJ_SK_NS4_8TiledMMAINS4_8MMA_AtomIJNS4_17SM100_MMA_TF32_SSISJ_SJ_fLi64ELi128ELNS4_4UMMA5MajorE0ELSP_0ELNSO_7ScaleInE0ELSQ_0EEEEEENS4_6LayoutINS5_IJSB_SB_SB_EEENS5_IJNSA_ILi0EEESV_SV_EEEEENS5_IJNS4_10UnderscoreESY_SY_EEEEENS4_23SM90_TMA_LOAD_MULTICASTENS4_14ComposedLayoutINS4_7SwizzleILi3ELi4ELi3EEENS4_18smem_ptr_flag_bitsILi32EEENST_INS5_IJNSA_ILi8EEESH_EEENS5_IJSH_SB_EEEEEEEvNS4_8identityENS4_13SM90_TMA_LOADES1B_vS1C_EENS_8epilogue10collective18CollectiveEpilogueINS1F_23Sm100TmaWarpSpecializedILi4ELi2ELi16ELb1ELb0EEEJSI_NS5_IJNST_ISF_SB_EENST_ISH_SB_EEEEESJ_SK_SJ_SK_NS1F_6fusion15FusionCallbacksIS1J_NS1N_17LinearCombinationISJ_fSJ_fLNS_15FloatRoundStyleE2EEESI_S1M_JEEENS4_5SM1004TMEM4LOAD26SM100_TMEM_LOAD_16dp128b8xES1D_S1B_NS4_17SM75_U32x4_LDSM_NENS4_14SM90_TMA_STOREES1B_NS4_17SM90_U32x4_STSM_NENS4_39AutoVectorizingCopyWithAssumedAlignmentILi128EEEEEEvvEEEEvNT_6ParamsE,"a",@progbits
	.sectionflags	@""
	.align	4
.nv.constant0._ZN7cutlass13device_kernelINS_4gemm6kernel13GemmUniversalIN4cute5tupleIJiiiiEEENS1_10collective13CollectiveMmaINS1_35MainloopSm100TmaUmmaWarpSpecializedILi8ELi2ELi4ENS5_IJNS4_1CILi1EEENSA_ILi2EEESB_EEEEENS5_IJNSA_ILi64EEENSA_ILi128EEENSA_ILi32EEEEEENS_10tfloat32_tENS5_IJlSB_lEEESJ_SK_NS4_8TiledMMAINS4_8MMA_AtomIJNS4_17SM100_MMA_TF32_SSISJ_SJ_fLi64ELi128ELNS4_4UMMA5MajorE0ELSP_0ELNSO_7ScaleInE0ELSQ_0EEEEEENS4_6LayoutINS5_IJSB_SB_SB_EEENS5_IJNSA_ILi0EEESV_SV_EEEEENS5_IJNS4_10UnderscoreESY_SY_EEEEENS4_23SM90_TMA_LOAD_MULTICASTENS4_14ComposedLayoutINS4_7SwizzleILi3ELi4ELi3EEENS4_18smem_ptr_flag_bitsILi32EEENST_INS5_IJNSA_ILi8EEESH_EEENS5_IJSH_SB_EEEEEEEvNS4_8identityENS4_13SM90_TMA_LOADES1B_vS1C_EENS_8epilogue10collective18CollectiveEpilogueINS1F_23Sm100TmaWarpSpecializedILi4ELi2ELi16ELb1ELb0EEEJSI_NS5_IJNST_ISF_SB_EENST_ISH_SB_EEEEESJ_SK_SJ_SK_NS1F_6fusion15FusionCallbacksIS1J_NS1N_17LinearCombinationISJ_fSJ_fLNS_15FloatRoundStyleE2EEESI_S1M_JEEENS4_5SM1004TMEM4LOAD26SM100_TMEM_LOAD_16dp128b8xES1D_S1B_NS4_17SM75_U32x4_LDSM_NENS4_14SM90_TMA_STOREES1B_NS4_17SM90_U32x4_STSM_NENS4_39AutoVectorizingCopyWithAssumedAlignmentILi128EEEEEEvvEEEEvNT_6ParamsE:
	.zero		2944


//--------------------- SYMBOLS --------------------------

	.type		.nv.reservedSmem.offset0,@object
	.size		.nv.reservedSmem.offset0,0x4
	.type		.nv.reservedSmem.cap,@object
	.size		.nv.reservedSmem.cap,0x4
	.type		__assertfail,@function
